//
// Generated by NVIDIA NVVM Compiler
//
// Compiler Build ID: CL-36424714
// Cuda compilation tools, release 13.0, V13.0.88
// Based on NVVM 20.0.0
//

.version 9.0
.target sm_100
.address_size 64

	// .globl	_Z16dft1d_fwd_sharedPKfP6float2i
.extern .shared .align 16 .b8 sh[];
.extern .shared .align 16 .b8 shc[];
.global .align 4 .b8 __cudart_i2opi_f[24] = {65, 144, 67, 60, 153, 149, 98, 219, 192, 221, 52, 245, 209, 87, 39, 252, 41, 21, 68, 78, 110, 131, 249, 162};

.visible .entry _Z16dft1d_fwd_sharedPKfP6float2i(
	.param .u64 .ptr .align 1 _Z16dft1d_fwd_sharedPKfP6float2i_param_0,
	.param .u64 .ptr .align 1 _Z16dft1d_fwd_sharedPKfP6float2i_param_1,
	.param .u32 _Z16dft1d_fwd_sharedPKfP6float2i_param_2
)
{
	.local .align 4 .b8 	__local_depot0[28];
	.reg .b64 	%SP;
	.reg .b64 	%SPL;
	.reg .pred 	%p<19>;
	.reg .b32 	%r<65>;
	.reg .b32 	%f<52>;
	.reg .b64 	%rd<29>;
	.reg .b64 	%fd<6>;

	mov.u64 	%SPL, __local_depot0;
	ld.param.u64 	%rd10, [_Z16dft1d_fwd_sharedPKfP6float2i_param_0];
	ld.param.u64 	%rd11, [_Z16dft1d_fwd_sharedPKfP6float2i_param_1];
	ld.param.u32 	%r24, [_Z16dft1d_fwd_sharedPKfP6float2i_param_2];
	add.u64 	%rd1, %SPL, 0;
	mov.u32 	%r25, %ctaid.x;
	mov.u32 	%r26, %ntid.x;
	mov.u32 	%r1, %tid.x;
	mad.lo.s32 	%r2, %r25, %r26, %r1;
	setp.ge.s32 	%p1, %r2, %r24;
	@%p1 bra 	$L__BB0_17;
	setp.lt.s32 	%p2, %r24, 1;
	mov.f32 	%f48, 0f00000000;
	mov.f32 	%f47, %f48;
	@%p2 bra 	$L__BB0_16;
	cvt.rn.f64.u32 	%fd1, %r24;
	mov.f64 	%fd2, 0dC01921FB54442D18;
	div.rn.f64 	%fd3, %fd2, %fd1;
	cvt.rn.f32.f64 	%f18, %fd3;
	shl.b32 	%r28, %r1, 2;
	mov.u32 	%r29, sh;
	add.s32 	%r3, %r29, %r28;
	cvt.rn.f32.s32 	%f19, %r2;
	mul.f32 	%f1, %f19, %f18;
	cvta.to.global.u64 	%rd2, %rd10;
	mov.f32 	%f47, 0f00000000;
	mov.b32 	%r59, 0;
	mov.u64 	%rd15, __cudart_i2opi_f;
	mov.f32 	%f48, %f47;
$L__BB0_3:
	setp.gt.u32 	%p3, %r1, 255;
	add.s32 	%r5, %r59, %r1;
	setp.ge.s32 	%p4, %r5, %r24;
	or.pred  	%p5, %p3, %p4;
	@%p5 bra 	$L__BB0_5;
	mul.wide.u32 	%rd13, %r5, 4;
	add.s64 	%rd14, %rd2, %rd13;
	ld.global.nc.f32 	%f20, [%rd14];
	st.shared.f32 	[%r3], %f20;
$L__BB0_5:
	bar.sync 	0;
	mov.b32 	%r60, 0;
$L__BB0_6:
	mov.u32 	%r6, %r60;
	add.s32 	%r7, %r6, %r59;
	cvt.rn.f32.u32 	%f21, %r7;
	mul.f32 	%f6, %f1, %f21;
	mul.f32 	%f22, %f6, 0f3F22F983;
	cvt.rni.s32.f32 	%r64, %f22;
	cvt.rn.f32.s32 	%f23, %r64;
	fma.rn.f32 	%f24, %f23, 0fBFC90FDA, %f6;
	fma.rn.f32 	%f25, %f23, 0fB3A22168, %f24;
	fma.rn.f32 	%f49, %f23, 0fA7C234C5, %f25;
	abs.f32 	%f8, %f6;
	setp.ltu.f32 	%p6, %f8, 0f47CE4780;
	@%p6 bra 	$L__BB0_14;
	setp.neu.f32 	%p7, %f8, 0f7F800000;
	@%p7 bra 	$L__BB0_9;
	mov.f32 	%f28, 0f00000000;
	mul.rn.f32 	%f49, %f6, %f28;
	mov.b32 	%r64, 0;
	bra.uni 	$L__BB0_14;
$L__BB0_9:
	mov.b32 	%r9, %f6;
	shl.b32 	%r33, %r9, 8;
	or.b32  	%r10, %r33, -2147483648;
	mov.b64 	%rd28, 0;
	mov.b32 	%r61, 0;
	mov.u64 	%rd26, %rd15;
	mov.u64 	%rd27, %rd1;
$L__BB0_10:
	.pragma "nounroll";
	ld.global.nc.u32 	%r34, [%rd26];
	mad.wide.u32 	%rd17, %r34, %r10, %rd28;
	shr.u64 	%rd28, %rd17, 32;
	st.local.u32 	[%rd27], %rd17;
	add.s32 	%r61, %r61, 1;
	add.s64 	%rd27, %rd27, 4;
	add.s64 	%rd26, %rd26, 4;
	setp.ne.s32 	%p8, %r61, 6;
	@%p8 bra 	$L__BB0_10;
	shr.u32 	%r35, %r9, 23;
	st.local.u32 	[%rd1+24], %rd28;
	and.b32  	%r13, %r35, 31;
	and.b32  	%r36, %r35, 224;
	add.s32 	%r37, %r36, -128;
	shr.u32 	%r38, %r37, 5;
	mul.wide.u32 	%rd18, %r38, 4;
	sub.s64 	%rd9, %rd1, %rd18;
	ld.local.u32 	%r62, [%rd9+24];
	ld.local.u32 	%r63, [%rd9+20];
	setp.eq.s32 	%p9, %r13, 0;
	@%p9 bra 	$L__BB0_13;
	shf.l.wrap.b32 	%r62, %r63, %r62, %r13;
	ld.local.u32 	%r39, [%rd9+16];
	shf.l.wrap.b32 	%r63, %r39, %r63, %r13;
$L__BB0_13:
	shr.u32 	%r40, %r62, 30;
	shf.l.wrap.b32 	%r41, %r63, %r62, 2;
	shl.b32 	%r42, %r63, 2;
	shr.u32 	%r43, %r41, 31;
	add.s32 	%r44, %r43, %r40;
	neg.s32 	%r45, %r44;
	setp.lt.s32 	%p10, %r9, 0;
	selp.b32 	%r64, %r45, %r44, %p10;
	xor.b32  	%r46, %r41, %r9;
	shr.s32 	%r47, %r41, 31;
	xor.b32  	%r48, %r47, %r41;
	xor.b32  	%r49, %r47, %r42;
	cvt.u64.u32 	%rd19, %r48;
	shl.b64 	%rd20, %rd19, 32;
	cvt.u64.u32 	%rd21, %r49;
	or.b64  	%rd22, %rd20, %rd21;
	cvt.rn.f64.s64 	%fd4, %rd22;
	mul.f64 	%fd5, %fd4, 0d3BF921FB54442D19;
	cvt.rn.f32.f64 	%f26, %fd5;
	neg.f32 	%f27, %f26;
	setp.lt.s32 	%p11, %r46, 0;
	selp.f32 	%f49, %f27, %f26, %p11;
$L__BB0_14:
	mul.f32 	%f29, %f49, %f49;
	fma.rn.f32 	%f30, %f29, 0f37CBAC00, 0fBAB607ED;
	fma.rn.f32 	%f31, %f30, %f29, 0f3D2AAABB;
	fma.rn.f32 	%f32, %f31, %f29, 0fBEFFFFFF;
	fma.rn.f32 	%f33, %f32, %f29, 0f3F800000;
	fma.rn.f32 	%f34, %f29, %f49, 0f00000000;
	fma.rn.f32 	%f35, %f29, 0fB94D4153, 0f3C0885E4;
	fma.rn.f32 	%f36, %f35, %f29, 0fBE2AAAA8;
	fma.rn.f32 	%f37, %f36, %f34, %f49;
	and.b32  	%r51, %r64, 1;
	setp.eq.b32 	%p12, %r51, 1;
	selp.f32 	%f38, %f33, %f37, %p12;
	selp.f32 	%f39, %f37, %f33, %p12;
	and.b32  	%r52, %r64, 2;
	setp.eq.s32 	%p13, %r52, 0;
	neg.f32 	%f40, %f38;
	selp.f32 	%f41, %f38, %f40, %p13;
	add.s32 	%r53, %r64, 1;
	and.b32  	%r54, %r53, 2;
	setp.eq.s32 	%p14, %r54, 0;
	neg.f32 	%f42, %f39;
	selp.f32 	%f43, %f39, %f42, %p14;
	shl.b32 	%r55, %r6, 2;
	add.s32 	%r57, %r29, %r55;
	ld.shared.f32 	%f44, [%r57];
	fma.rn.f32 	%f48, %f44, %f43, %f48;
	fma.rn.f32 	%f47, %f44, %f41, %f47;
	add.s32 	%r60, %r6, 1;
	setp.lt.u32 	%p15, %r6, 255;
	add.s32 	%r58, %r7, 1;
	setp.lt.s32 	%p16, %r58, %r24;
	and.pred  	%p17, %p15, %p16;
	@%p17 bra 	$L__BB0_6;
	bar.sync 	0;
	add.s32 	%r59, %r59, 256;
	setp.lt.s32 	%p18, %r59, %r24;
	@%p18 bra 	$L__BB0_3;
$L__BB0_16:
	cvta.to.global.u64 	%rd23, %rd11;
	mul.wide.s32 	%rd24, %r2, 8;
	add.s64 	%rd25, %rd23, %rd24;
	st.global.v2.f32 	[%rd25], {%f48, %f47};
$L__BB0_17:
	ret;

}
	// .globl	_Z16dft1d_inv_sharedPK6float2PS_i
.visible .entry _Z16dft1d_inv_sharedPK6float2PS_i(
	.param .u64 .ptr .align 1 _Z16dft1d_inv_sharedPK6float2PS_i_param_0,
	.param .u64 .ptr .align 1 _Z16dft1d_inv_sharedPK6float2PS_i_param_1,
	.param .u32 _Z16dft1d_inv_sharedPK6float2PS_i_param_2
)
{
	.local .align 4 .b8 	__local_depot1[28];
	.reg .b64 	%SP;
	.reg .b64 	%SPL;
	.reg .pred 	%p<19>;
	.reg .b32 	%r<65>;
	.reg .b32 	%f<62>;
	.reg .b64 	%rd<29>;
	.reg .b64 	%fd<6>;

	mov.u64 	%SPL, __local_depot1;
	ld.param.u64 	%rd10, [_Z16dft1d_inv_sharedPK6float2PS_i_param_0];
	ld.param.u64 	%rd11, [_Z16dft1d_inv_sharedPK6float2PS_i_param_1];
	ld.param.u32 	%r24, [_Z16dft1d_inv_sharedPK6float2PS_i_param_2];
	add.u64 	%rd1, %SPL, 0;
	mov.u32 	%r25, %ctaid.x;
	mov.u32 	%r26, %ntid.x;
	mov.u32 	%r1, %tid.x;
	mad.lo.s32 	%r2, %r25, %r26, %r1;
	setp.ge.s32 	%p1, %r2, %r24;
	@%p1 bra 	$L__BB1_17;
	setp.lt.s32 	%p2, %r24, 1;
	mov.f32 	%f58, 0f00000000;
	mov.f32 	%f57, %f58;
	@%p2 bra 	$L__BB1_16;
	cvt.rn.f64.u32 	%fd1, %r24;
	mov.f64 	%fd2, 0d401921FB54442D18;
	div.rn.f64 	%fd3, %fd2, %fd1;
	cvt.rn.f32.f64 	%f18, %fd3;
	shl.b32 	%r28, %r1, 3;
	mov.u32 	%r29, shc;
	add.s32 	%r3, %r29, %r28;
	cvt.rn.f32.s32 	%f19, %r2;
	mul.f32 	%f1, %f19, %f18;
	cvta.to.global.u64 	%rd2, %rd10;
	mov.f32 	%f57, 0f00000000;
	mov.b32 	%r59, 0;
	mov.u64 	%rd15, __cudart_i2opi_f;
	mov.f32 	%f58, %f57;
$L__BB1_3:
	setp.gt.u32 	%p3, %r1, 255;
	add.s32 	%r5, %r59, %r1;
	setp.ge.s32 	%p4, %r5, %r24;
	or.pred  	%p5, %p3, %p4;
	@%p5 bra 	$L__BB1_5;
	mul.wide.u32 	%rd13, %r5, 8;
	add.s64 	%rd14, %rd2, %rd13;
	ld.global.nc.v2.f32 	{%f20, %f21}, [%rd14];
	st.shared.v2.f32 	[%r3], {%f20, %f21};
$L__BB1_5:
	bar.sync 	0;
	mov.b32 	%r60, 0;
$L__BB1_6:
	mov.u32 	%r6, %r60;
	add.s32 	%r7, %r6, %r59;
	cvt.rn.f32.u32 	%f22, %r7;
	mul.f32 	%f6, %f1, %f22;
	mul.f32 	%f23, %f6, 0f3F22F983;
	cvt.rni.s32.f32 	%r64, %f23;
	cvt.rn.f32.s32 	%f24, %r64;
	fma.rn.f32 	%f25, %f24, 0fBFC90FDA, %f6;
	fma.rn.f32 	%f26, %f24, 0fB3A22168, %f25;
	fma.rn.f32 	%f59, %f24, 0fA7C234C5, %f26;
	abs.f32 	%f8, %f6;
	setp.ltu.f32 	%p6, %f8, 0f47CE4780;
	@%p6 bra 	$L__BB1_14;
	setp.neu.f32 	%p7, %f8, 0f7F800000;
	@%p7 bra 	$L__BB1_9;
	mov.f32 	%f29, 0f00000000;
	mul.rn.f32 	%f59, %f6, %f29;
	mov.b32 	%r64, 0;
	bra.uni 	$L__BB1_14;
$L__BB1_9:
	mov.b32 	%r9, %f6;
	shl.b32 	%r33, %r9, 8;
	or.b32  	%r10, %r33, -2147483648;
	mov.b64 	%rd28, 0;
	mov.b32 	%r61, 0;
	mov.u64 	%rd26, %rd15;
	mov.u64 	%rd27, %rd1;
$L__BB1_10:
	.pragma "nounroll";
	ld.global.nc.u32 	%r34, [%rd26];
	mad.wide.u32 	%rd17, %r34, %r10, %rd28;
	shr.u64 	%rd28, %rd17, 32;
	st.local.u32 	[%rd27], %rd17;
	add.s32 	%r61, %r61, 1;
	add.s64 	%rd27, %rd27, 4;
	add.s64 	%rd26, %rd26, 4;
	setp.ne.s32 	%p8, %r61, 6;
	@%p8 bra 	$L__BB1_10;
	shr.u32 	%r35, %r9, 23;
	st.local.u32 	[%rd1+24], %rd28;
	and.b32  	%r13, %r35, 31;
	and.b32  	%r36, %r35, 224;
	add.s32 	%r37, %r36, -128;
	shr.u32 	%r38, %r37, 5;
	mul.wide.u32 	%rd18, %r38, 4;
	sub.s64 	%rd9, %rd1, %rd18;
	ld.local.u32 	%r62, [%rd9+24];
	ld.local.u32 	%r63, [%rd9+20];
	setp.eq.s32 	%p9, %r13, 0;
	@%p9 bra 	$L__BB1_13;
	shf.l.wrap.b32 	%r62, %r63, %r62, %r13;
	ld.local.u32 	%r39, [%rd9+16];
	shf.l.wrap.b32 	%r63, %r39, %r63, %r13;
$L__BB1_13:
	shr.u32 	%r40, %r62, 30;
	shf.l.wrap.b32 	%r41, %r63, %r62, 2;
	shl.b32 	%r42, %r63, 2;
	shr.u32 	%r43, %r41, 31;
	add.s32 	%r44, %r43, %r40;
	neg.s32 	%r45, %r44;
	setp.lt.s32 	%p10, %r9, 0;
	selp.b32 	%r64, %r45, %r44, %p10;
	xor.b32  	%r46, %r41, %r9;
	shr.s32 	%r47, %r41, 31;
	xor.b32  	%r48, %r47, %r41;
	xor.b32  	%r49, %r47, %r42;
	cvt.u64.u32 	%rd19, %r48;
	shl.b64 	%rd20, %rd19, 32;
	cvt.u64.u32 	%rd21, %r49;
	or.b64  	%rd22, %rd20, %rd21;
	cvt.rn.f64.s64 	%fd4, %rd22;
	mul.f64 	%fd5, %fd4, 0d3BF921FB54442D19;
	cvt.rn.f32.f64 	%f27, %fd5;
	neg.f32 	%f28, %f27;
	setp.lt.s32 	%p11, %r46, 0;
	selp.f32 	%f59, %f28, %f27, %p11;
$L__BB1_14:
	mul.f32 	%f30, %f59, %f59;
	fma.rn.f32 	%f31, %f30, 0f37CBAC00, 0fBAB607ED;
	fma.rn.f32 	%f32, %f31, %f30, 0f3D2AAABB;
	fma.rn.f32 	%f33, %f32, %f30, 0fBEFFFFFF;
	fma.rn.f32 	%f34, %f33, %f30, 0f3F800000;
	fma.rn.f32 	%f35, %f30, %f59, 0f00000000;
	fma.rn.f32 	%f36, %f30, 0fB94D4153, 0f3C0885E4;
	fma.rn.f32 	%f37, %f36, %f30, 0fBE2AAAA8;
	fma.rn.f32 	%f38, %f37, %f35, %f59;
	and.b32  	%r51, %r64, 1;
	setp.eq.b32 	%p12, %r51, 1;
	selp.f32 	%f39, %f34, %f38, %p12;
	selp.f32 	%f40, %f38, %f34, %p12;
	and.b32  	%r52, %r64, 2;
	setp.eq.s32 	%p13, %r52, 0;
	neg.f32 	%f41, %f39;
	selp.f32 	%f42, %f39, %f41, %p13;
	add.s32 	%r53, %r64, 1;
	and.b32  	%r54, %r53, 2;
	setp.eq.s32 	%p14, %r54, 0;
	neg.f32 	%f43, %f40;
	selp.f32 	%f44, %f40, %f43, %p14;
	shl.b32 	%r55, %r6, 3;
	add.s32 	%r57, %r29, %r55;
	ld.shared.v2.f32 	{%f45, %f46}, [%r57];
	mul.f32 	%f47, %f45, %f44;
	mul.f32 	%f48, %f46, %f42;
	sub.f32 	%f49, %f47, %f48;
	add.f32 	%f58, %f58, %f49;
	mul.f32 	%f50, %f46, %f44;
	fma.rn.f32 	%f51, %f45, %f42, %f50;
	add.f32 	%f57, %f57, %f51;
	add.s32 	%r60, %r6, 1;
	setp.lt.u32 	%p15, %r6, 255;
	add.s32 	%r58, %r7, 1;
	setp.lt.s32 	%p16, %r58, %r24;
	and.pred  	%p17, %p15, %p16;
	@%p17 bra 	$L__BB1_6;
	bar.sync 	0;
	add.s32 	%r59, %r59, 256;
	setp.lt.s32 	%p18, %r59, %r24;
	@%p18 bra 	$L__BB1_3;
$L__BB1_16:
	cvt.rn.f32.s32 	%f52, %r24;
	div.rn.f32 	%f53, %f58, %f52;
	div.rn.f32 	%f54, %f57, %f52;
	cvta.to.global.u64 	%rd23, %rd11;
	mul.wide.s32 	%rd24, %r2, 8;
	add.s64 	%rd25, %rd23, %rd24;
	st.global.v2.f32 	[%rd25], {%f53, %f54};
$L__BB1_17:
	ret;

}


// ===== COMPILED SASS (sm_100) =====

	.target	sm_100

	.elftype	@"ET_EXEC"


//--------------------- .note.nv.tkinfo           --------------------------
	.section	.note.nv.tkinfo,"",@"SHT_NOTE"
	.sectionflags	@"SHF_NOTE_NV_TKINFO"
	.tkinfo
        /*0018*/ 	.word	0x00000002
        /*0030*/ 	.string	""
        /*0030*/ 	.string	"ptxas"
        /*0030*/ 	.string	"Cuda compilation tools, release 13.0, V13.0.88"
        /*0030*/ 	.string	"Build cuda_13.0.r13.0/compiler.36424714_0"
        /*0030*/ 	.string	"-arch sm_100 -m 64 "



//--------------------- .note.nv.cuinfo           --------------------------
	.section	.note.nv.cuinfo,"",@"SHT_NOTE"
	.sectionflags	@"SHF_NOTE_NV_CUINFO"
        /*0018*/ 	.short	0x0002
        /*001a*/ 	.short	0x0064
        /*001c*/ 	.short	0x0082
	.zero		2


//--------------------- .nv.info                  --------------------------
	.section	.nv.info,"",@"SHT_CUDA_INFO"
	.align	4


	//----- nvinfo : EIATTR_REGCOUNT
	.align		4
        /*0000*/ 	.byte	0x04, 0x2f
        /*0002*/ 	.short	(.L_2 - .L_1)
	.align		4
.L_1:
        /*0004*/ 	.word	index@(_Z16dft1d_fwd_sharedPKfP6float2i)
        /*0008*/ 	.word	0x00000016


	//----- nvinfo : EIATTR_FRAME_SIZE
	.align		4
.L_2:
        /*000c*/ 	.byte	0x04, 0x11
        /*000e*/ 	.short	(.L_4 - .L_3)
	.align		4
.L_3:
        /*0010*/ 	.word	index@($__internal_2_$__cuda_sm20_div_rn_f64_full)
        /*0014*/ 	.word	0x00000020


	//----- nvinfo : EIATTR_FRAME_SIZE
	.align		4
.L_4:
        /*0018*/ 	.byte	0x04, 0x11
        /*001a*/ 	.short	(.L_6 - .L_5)
	.align		4
.L_5:
        /*001c*/ 	.word	index@(_Z16dft1d_fwd_sharedPKfP6float2i)
        /*0020*/ 	.word	0x00000020


	//----- nvinfo : EIATTR_REGCOUNT
	.align		4
.L_6:
        /*0024*/ 	.byte	0x04, 0x2f
        /*0026*/ 	.short	(.L_8 - .L_7)
	.align		4
.L_7:
        /*0028*/ 	.word	index@(_Z16dft1d_inv_sharedPK6float2PS_i)
        /*002c*/ 	.word	0x00000018


	//----- nvinfo : EIATTR_FRAME_SIZE
	.align		4
.L_8:
        /*0030*/ 	.byte	0x04, 0x11
        /*0032*/ 	.short	(.L_10 - .L_9)
	.align		4
.L_9:
        /*0034*/ 	.word	index@($__internal_1_$__cuda_sm3x_div_rn_noftz_f32_slowpath)
        /*0038*/ 	.word	0x00000020


	//----- nvinfo : EIATTR_FRAME_SIZE
	.align		4
.L_10:
        /*003c*/ 	.byte	0x04, 0x11
        /*003e*/ 	.short	(.L_12 - .L_11)
	.align		4
.L_11:
        /*0040*/ 	.word	index@($__internal_0_$__cuda_sm20_div_rn_f64_full)
        /*0044*/ 	.word	0x00000020


	//----- nvinfo : EIATTR_FRAME_SIZE
	.align		4
.L_12:
        /*0048*/ 	.byte	0x04, 0x11
        /*004a*/ 	.short	(.L_14 - .L_13)
	.align		4
.L_13:
        /*004c*/ 	.word	index@(_Z16dft1d_inv_sharedPK6float2PS_i)
        /*0050*/ 	.word	0x00000020


	//----- nvinfo : EIATTR_MIN_STACK_SIZE
	.align		4
.L_14:
        /*0054*/ 	.byte	0x04, 0x12
        /*0056*/ 	.short	(.L_16 - .L_15)
	.align		4
.L_15:
        /*0058*/ 	.word	index@(_Z16dft1d_inv_sharedPK6float2PS_i)
        /*005c*/ 	.word	0x00000020


	//----- nvinfo : EIATTR_MIN_STACK_SIZE
	.align		4
.L_16:
        /*0060*/ 	.byte	0x04, 0x12
        /*0062*/ 	.short	(.L_18 - .L_17)
	.align		4
.L_17:
        /*0064*/ 	.word	index@(_Z16dft1d_fwd_sharedPKfP6float2i)
        /*0068*/ 	.word	0x00000020
.L_18:


//--------------------- .nv.compat                --------------------------
	.section	.nv.compat,"",@"SHT_CUDA_COMPAT_INFO"
	.align	4
        /*0000*/ 	.byte	0x02, 0x09, 0x00, 0x00, 0x02, 0x02, 0x01, 0x00, 0x02, 0x05, 0x05, 0x00, 0x03, 0x07, 0x01, 0x01
        /*0010*/ 	.byte	0x02, 0x03, 0x00, 0x00, 0x02, 0x06, 0x01, 0x00, 0x04, 0x0b, 0x08, 0x00, 0x01, 0x00, 0x00, 0x00
        /*0020*/ 	.byte	0x00, 0x00, 0x00, 0x00


//--------------------- .nv.info._Z16dft1d_inv_sharedPK6float2PS_i --------------------------
	.section	.nv.info._Z16dft1d_inv_sharedPK6float2PS_i,"",@"SHT_CUDA_INFO"
	.sectionflags	@""
	.align	4


	//----- nvinfo : EIATTR_CUDA_API_VERSION
	.align		4
        /*0000*/ 	.byte	0x04, 0x37
        /*0002*/ 	.short	(.L_20 - .L_19)
.L_19:
        /*0004*/ 	.word	0x00000082


	//----- nvinfo : EIATTR_KPARAM_INFO
	.align		4
.L_20:
        /*0008*/ 	.byte	0x04, 0x17
        /*000a*/ 	.short	(.L_22 - .L_21)
.L_21:
        /*000c*/ 	.word	0x00000000
        /*0010*/ 	.short	0x0002
        /*0012*/ 	.short	0x0010
        /*0014*/ 	.byte	0x00, 0xf0, 0x11, 0x00


	//----- nvinfo : EIATTR_KPARAM_INFO
	.align		4
.L_22:
        /*0018*/ 	.byte	0x04, 0x17
        /*001a*/ 	.short	(.L_24 - .L_23)
.L_23:
        /*001c*/ 	.word	0x00000000
        /*0020*/ 	.short	0x0001
        /*0022*/ 	.short	0x0008
        /*0024*/ 	.byte	0x00, 0xf5, 0x21, 0x00


	//----- nvinfo : EIATTR_KPARAM_INFO
	.align		4
.L_24:
        /*0028*/ 	.byte	0x04, 0x17
        /*002a*/ 	.short	(.L_26 - .L_25)
.L_25:
        /*002c*/ 	.word	0x00000000
        /*0030*/ 	.short	0x0000
        /*0032*/ 	.short	0x0000
        /*0034*/ 	.byte	0x00, 0xf5, 0x21, 0x00


	//----- nvinfo : EIATTR_SPARSE_MMA_MASK
	.align		4
.L_26:
        /*0038*/ 	.byte	0x03, 0x50
        /*003a*/ 	.short	0x0000


	//----- nvinfo : EIATTR_MAXREG_COUNT
	.align		4
        /*003c*/ 	.byte	0x03, 0x1b
        /*003e*/ 	.short	0x00ff


	//----- nvinfo : EIATTR_NUM_BARRIERS
	.align		4
        /*0040*/ 	.byte	0x02, 0x4c
        /*0042*/ 	.byte	0x01
	.zero		1


	//----- nvinfo : EIATTR_MERCURY_ISA_VERSION
	.align		4
        /*0044*/ 	.byte	0x03, 0x5f
        /*0046*/ 	.short	0x0101


	//----- nvinfo : EIATTR_VRC_CTA_INIT_COUNT
	.align		4
        /*0048*/ 	.byte	0x02, 0x4a
	.zero		1
	.zero		1


	//----- nvinfo : EIATTR_EXIT_INSTR_OFFSETS
	.align		4
        /*004c*/ 	.byte	0x04, 0x1c
        /*004e*/ 	.short	(.L_28 - .L_27)


	//   ....[0]....
.L_27:
        /*0050*/ 	.word	0x00000080


	//   ....[1]....
        /*0054*/ 	.word	0x00000c50


	//----- nvinfo : EIATTR_CRS_STACK_SIZE
	.align		4
.L_28:
        /*0058*/ 	.byte	0x04, 0x1e
        /*005a*/ 	.short	(.L_30 - .L_29)
.L_29:
        /*005c*/ 	.word	0x00000000


	//----- nvinfo : EIATTR_CBANK_PARAM_SIZE
	.align		4
.L_30:
        /*0060*/ 	.byte	0x03, 0x19
        /*0062*/ 	.short	0x0014


	//----- nvinfo : EIATTR_PARAM_CBANK
	.align		4
        /*0064*/ 	.byte	0x04, 0x0a
        /*0066*/ 	.short	(.L_32 - .L_31)
	.align		4
.L_31:
        /*0068*/ 	.word	index@(.nv.constant0._Z16dft1d_inv_sharedPK6float2PS_i)
        /*006c*/ 	.short	0x0380
        /*006e*/ 	.short	0x0014


	//----- nvinfo : EIATTR_SW_WAR
	.align		4
.L_32:
        /*0070*/ 	.byte	0x04, 0x36
        /*0072*/ 	.short	(.L_34 - .L_33)
.L_33:
        /*0074*/ 	.word	0x00000008
.L_34:


//--------------------- .nv.info._Z16dft1d_fwd_sharedPKfP6float2i --------------------------
	.section	.nv.info._Z16dft1d_fwd_sharedPKfP6float2i,"",@"SHT_CUDA_INFO"
	.sectionflags	@""
	.align	4


	//----- nvinfo : EIATTR_CUDA_API_VERSION
	.align		4
        /*0000*/ 	.byte	0x04, 0x37
        /*0002*/ 	.short	(.L_36 - .L_35)
.L_35:
        /*0004*/ 	.word	0x00000082


	//----- nvinfo : EIATTR_KPARAM_INFO
	.align		4
.L_36:
        /*0008*/ 	.byte	0x04, 0x17
        /*000a*/ 	.short	(.L_38 - .L_37)
.L_37:
        /*000c*/ 	.word	0x00000000
        /*0010*/ 	.short	0x0002
        /*0012*/ 	.short	0x0010
        /*0014*/ 	.byte	0x00, 0xf0, 0x11, 0x00


	//----- nvinfo : EIATTR_KPARAM_INFO
	.align		4
.L_38:
        /*0018*/ 	.byte	0x04, 0x17
        /*001a*/ 	.short	(.L_40 - .L_39)
.L_39:
        /*001c*/ 	.word	0x00000000
        /*0020*/ 	.short	0x0001
        /*0022*/ 	.short	0x0008
        /*0024*/ 	.byte	0x00, 0xf5, 0x21, 0x00


	//----- nvinfo : EIATTR_KPARAM_INFO
	.align		4
.L_40:
        /*0028*/ 	.byte	0x04, 0x17
        /*002a*/ 	.short	(.L_42 - .L_41)
.L_41:
        /*002c*/ 	.word	0x00000000
        /*0030*/ 	.short	0x0000
        /*0032*/ 	.short	0x0000
        /*0034*/ 	.byte	0x00, 0xf5, 0x21, 0x00


	//----- nvinfo : EIATTR_SPARSE_MMA_MASK
	.align		4
.L_42:
        /*0038*/ 	.byte	0x03, 0x50
        /*003a*/ 	.short	0x0000


	//----- nvinfo : EIATTR_MAXREG_COUNT
	.align		4
        /*003c*/ 	.byte	0x03, 0x1b
        /*003e*/ 	.short	0x00ff


	//----- nvinfo : EIATTR_NUM_BARRIERS
	.align		4
        /*0040*/ 	.byte	0x02, 0x4c
        /*0042*/ 	.byte	0x01
	.zero		1


	//----- nvinfo : EIATTR_MERCURY_ISA_VERSION
	.align		4
        /*0044*/ 	.byte	0x03, 0x5f
        /*0046*/ 	.short	0x0101


	//----- nvinfo : EIATTR_VRC_CTA_INIT_COUNT
	.align		4
        /*0048*/ 	.byte	0x02, 0x4a
	.zero		1
	.zero		1


	//----- nvinfo : EIATTR_EXIT_INSTR_OFFSETS
	.align		4
        /*004c*/ 	.byte	0x04, 0x1c
        /*004e*/ 	.short	(.L_44 - .L_43)


	//   ....[0]....
.L_43:
        /*0050*/ 	.word	0x00000080


	//   ....[1]....
        /*0054*/ 	.word	0x00000a10


	//----- nvinfo : EIATTR_CRS_STACK_SIZE
	.align		4
.L_44:
        /*0058*/ 	.byte	0x04, 0x1e
        /*005a*/ 	.short	(.L_46 - .L_45)
.L_45:
        /*005c*/ 	.word	0x00000000


	//----- nvinfo : EIATTR_CBANK_PARAM_SIZE
	.align		4
.L_46:
        /*0060*/ 	.byte	0x03, 0x19
        /*0062*/ 	.short	0x0014


	//----- nvinfo : EIATTR_PARAM_CBANK
	.align		4
        /*0064*/ 	.byte	0x04, 0x0a
        /*0066*/ 	.short	(.L_48 - .L_47)
	.align		4
.L_47:
        /*0068*/ 	.word	index@(.nv.constant0._Z16dft1d_fwd_sharedPKfP6float2i)
        /*006c*/ 	.short	0x0380
        /*006e*/ 	.short	0x0014


	//----- nvinfo : EIATTR_SW_WAR
	.align		4
.L_48:
        /*0070*/ 	.byte	0x04, 0x36
        /*0072*/ 	.short	(.L_50 - .L_49)
.L_49:
        /*0074*/ 	.word	0x00000008
.L_50:


//--------------------- .nv.callgraph             --------------------------
	.section	.nv.callgraph,"",@"SHT_CUDA_CALLGRAPH"
	.align	4
	.sectionentsize	8
	.align		4
        /*0000*/ 	.word	0x00000000
	.align		4
        /*0004*/ 	.word	0xffffffff
	.align		4
        /*0008*/ 	.word	0x00000000
	.align		4
        /*000c*/ 	.word	0xfffffffe
	.align		4
        /*0010*/ 	.word	0x00000000
	.align		4
        /*0014*/ 	.word	0xfffffffd
	.align		4
        /*0018*/ 	.word	0x00000000
	.align		4
        /*001c*/ 	.word	0xfffffffc


//--------------------- .nv.constant4             --------------------------
	.section	.nv.constant4,"a",@progbits
	.align	8
	.align		8
.nv.constant4:
        /*0000*/ 	.dword	__cudart_i2opi_f


//--------------------- .text._Z16dft1d_inv_sharedPK6float2PS_i --------------------------
	.section	.text._Z16dft1d_inv_sharedPK6float2PS_i,"ax",@progbits
	.align	128
        .global         _Z16dft1d_inv_sharedPK6float2PS_i
        .type           _Z16dft1d_inv_sharedPK6float2PS_i,@function
        .size           _Z16dft1d_inv_sharedPK6float2PS_i,(.L_x_42 - _Z16dft1d_inv_sharedPK6float2PS_i)
        .other          _Z16dft1d_inv_sharedPK6float2PS_i,@"STO_CUDA_ENTRY STV_DEFAULT"
_Z16dft1d_inv_sharedPK6float2PS_i:
.text._Z16dft1d_inv_sharedPK6float2PS_i:
[----:B------:R-:W0:Y:S01]  /*0000*/  LDC R1, c[0x0][0x37c] ;  /* 0x0000df00ff017b82 */ /* 0x000e220000000800 */
[----:B------:R-:W1:Y:S07]  /*0010*/  S2R R7, SR_TID.X ;  /* 0x0000000000077919 */ /* 0x000e6e0000002100 */
[----:B------:R-:W1:Y:S01]  /*0020*/  S2UR UR4, SR_CTAID.X ;  /* 0x00000000000479c3 */ /* 0x000e620000002500 */
[----:B------:R-:W2:Y:S01]  /*0030*/  LDCU UR5, c[0x0][0x390] ;  /* 0x00007200ff0577ac */ /* 0x000ea20008000800 */
[----:B0-----:R-:W-:-:S06]  /*0040*/  VIADD R1, R1, 0xffffffe0 ;  /* 0xffffffe001017836 */ /* 0x001fcc0000000000 */
[----:B------:R-:W1:Y:S02]  /*0050*/  LDC R0, c[0x0][0x360] ;  /* 0x0000d800ff007b82 */ /* 0x000e640000000800 */
[----:B-1----:R-:W-:-:S05]  /*0060*/  IMAD R5, R0, UR4, R7 ;  /* 0x0000000400057c24 */ /* 0x002fca000f8e0207 */
[----:B--2---:R-:W-:-:S13]  /*0070*/  ISETP.GE.AND P0, PT, R5, UR5, PT ;  /* 0x0000000505007c0c */ /* 0x004fda000bf06270 */
[----:B------:R-:W-:Y:S05]  /*0080*/  @P0 EXIT ;  /* 0x000000000000094d */ /* 0x000fea0003800000 */
[----:B------:R-:W-:Y:S01]  /*0090*/  UISETP.GE.AND UP0, UPT, UR5, 0x1, UPT ;  /* 0x000000010500788c */ /* 0x000fe2000bf06270 */
[----:B------:R-:W-:Y:S01]  /*00a0*/  IMAD.MOV.U32 R13, RZ, RZ, RZ ;  /* 0x000000ffff0d7224 */ /* 0x000fe200078e00ff */
[----:B------:R-:W0:Y:S01]  /*00b0*/  LDCU.64 UR8, c[0x0][0x358] ;  /* 0x00006b00ff0877ac */ /* 0x000e220008000a00 */
[----:B------:R-:W-:-:S06]  /*00c0*/  IMAD.MOV.U32 R11, RZ, RZ, RZ ;  /* 0x000000ffff0b7224 */ /* 0x000fcc00078e00ff */
[----:B------:R-:W-:Y:S05]  /*00d0*/  BRA.U !UP0, `(.L_x_0) ;  /* 0x0000000908547547 */ /* 0x000fea000b800000 */
[----:B------:R-:W1:Y:S01]  /*00e0*/  I2F.F64.U32 R8, UR5 ;  /* 0x0000000500087d12 */ /* 0x000e620008201800 */
[----:B------:R-:W-:Y:S01]  /*00f0*/  IMAD.MOV.U32 R2, RZ, RZ, 0x1 ;  /* 0x00000001ff027424 */ /* 0x000fe200078e00ff */
[----:B------:R-:W-:Y:S01]  /*0100*/  UMOV UR4, 0x54442d18 ;  /* 0x54442d1800047882 */ /* 0x000fe20000000000 */
[----:B------:R-:W-:-:S05]  /*0110*/  UMOV UR5, 0x401921fb ;  /* 0x401921fb00057882 */ /* 0x000fca0000000000 */
[----:B-1----:R-:W1:Y:S02]  /*0120*/  MUFU.RCP64H R3, R9 ;  /* 0x0000000900037308 */ /* 0x002e640000001800 */
[----:B-1----:R-:W-:-:S08]  /*0130*/  DFMA R10, -R8, R2, 1 ;  /* 0x3ff00000080a742b */ /* 0x002fd00000000102 */
[----:B------:R-:W-:-:S08]  /*0140*/  DFMA R10, R10, R10, R10 ;  /* 0x0000000a0a0a722b */ /* 0x000fd0000000000a */
[----:B------:R-:W-:-:S08]  /*0150*/  DFMA R10, R2, R10, R2 ;  /* 0x0000000a020a722b */ /* 0x000fd00000000002 */
[----:B------:R-:W-:-:S08]  /*0160*/  DFMA R2, -R8, R10, 1 ;  /* 0x3ff000000802742b */ /* 0x000fd0000000010a */
[----:B------:R-:W-:-:S08]  /*0170*/  DFMA R2, R10, R2, R10 ;  /* 0x000000020a02722b */ /* 0x000fd0000000000a */
[----:B------:R-:W-:-:S08]  /*0180*/  DMUL R10, R2, UR4 ;  /* 0x00000004020a7c28 */ /* 0x000fd00008000000 */
[----:B------:R-:W-:-:S08]  /*0190*/  DFMA R12, -R8, R10, UR4 ;  /* 0x00000004080c7e2b */ /* 0x000fd0000800010a */
[----:B------:R-:W-:-:S10]  /*01a0*/  DFMA R2, R2, R12, R10 ;  /* 0x0000000c0202722b */ /* 0x000fd4000000000a */
[----:B------:R-:W-:-:S05]  /*01b0*/  FFMA R0, RZ, R9, R3 ;  /* 0x00000009ff007223 */ /* 0x000fca0000000003 */
[----:B------:R-:W-:-:S13]  /*01c0*/  FSETP.GT.AND P0, PT, |R0|, 1.469367938527859385e-39, PT ;  /* 0x001000000000780b */ /* 0x000fda0003f04200 */
[----:B------:R-:W-:Y:S05]  /*01d0*/  @P0 BRA `(.L_x_1) ;  /* 0x0000000000100947 */ /* 0x000fea0003800000 */
[----:B------:R-:W-:-:S07]  /*01e0*/  MOV R0, 0x200 ;  /* 0x0000020000007802 */ /* 0x000fce0000000f00 */
[----:B0-----:R-:W-:Y:S05]  /*01f0*/  CALL.REL.NOINC `($__internal_0_$__cuda_sm20_div_rn_f64_full) ;  /* 0x0000000800987944 */ /* 0x001fea0003c00000 */
[----:B------:R-:W-:Y:S02]  /*0200*/  IMAD.MOV.U32 R2, RZ, RZ, R14 ;  /* 0x000000ffff027224 */ /* 0x000fe400078e000e */
[----:B------:R-:W-:-:S07]  /*0210*/  IMAD.MOV.U32 R3, RZ, RZ, R15 ;  /* 0x000000ffff037224 */ /* 0x000fce00078e000f */
.L_x_1:
[----:B------:R-:W1:Y:S01]  /*0220*/  S2UR UR7, SR_CgaCtaId ;  /* 0x00000000000779c3 */ /* 0x000e620000008800 */
[----:B------:R-:W2:Y:S01]  /*0230*/  F2F.F32.F64 R10, R2 ;  /* 0x00000002000a7310 */ /* 0x000ea20000301000 */
[----:B------:R-:W-:Y:S01]  /*0240*/  UMOV UR4, 0x400 ;  /* 0x0000040000047882 */ /* 0x000fe20000000000 */
[----:B------:R-:W-:Y:S01]  /*0250*/  I2FP.F32.S32 R9, R5 ;  /* 0x0000000500097245 */ /* 0x000fe20000201400 */
[----:B------:R-:W-:Y:S02]  /*0260*/  IMAD.MOV.U32 R11, RZ, RZ, RZ ;  /* 0x000000ffff0b7224 */ /* 0x000fe400078e00ff */
[----:B------:R-:W-:Y:S02]  /*0270*/  IMAD.MOV.U32 R13, RZ, RZ, RZ ;  /* 0x000000ffff0d7224 */ /* 0x000fe400078e00ff */
[----:B--2---:R-:W-:Y:S01]  /*0280*/  FMUL R10, R10, R9 ;  /* 0x000000090a0a7220 */ /* 0x004fe20000400000 */
[----:B-1----:R-:W-:-:S03]  /*0290*/  ULEA UR7, UR7, UR4, 0x18 ;  /* 0x0000000407077291 */ /* 0x002fc6000f8ec0ff */
[----:B------:R-:W-:-:S03]  /*02a0*/  UMOV UR4, URZ ;  /* 0x000000ff00047c82 */ /* 0x000fc60008000000 */
[----:B------:R-:W-:-:S07]  /*02b0*/  LEA R12, R7, UR7, 0x3 ;  /* 0x00000007070c7c11 */ /* 0x000fce000f8e18ff */
.L_x_8:
[----:B------:R-:W1:Y:S01]  /*02c0*/  LDCU UR5, c[0x0][0x390] ;  /* 0x00007200ff0577ac */ /* 0x000e620008000800 */
[----:B------:R-:W-:Y:S01]  /*02d0*/  VIADD R9, R7, UR4 ;  /* 0x0000000407097c36 */ /* 0x000fe20008000000 */
[----:B------:R-:W-:Y:S04]  /*02e0*/  BSSY.RECONVERGENT B0, `(.L_x_2) ;  /* 0x0000008000007945 */ /* 0x000fe80003800200 */
[----:B-1----:R-:W-:-:S04]  /*02f0*/  ISETP.GE.AND P0, PT, R9, UR5, PT ;  /* 0x0000000509007c0c */ /* 0x002fc8000bf06270 */
[----:B------:R-:W-:-:S13]  /*0300*/  ISETP.GT.U32.OR P0, PT, R7, 0xff, P0 ;  /* 0x000000ff0700780c */ /* 0x000fda0000704470 */
[----:B------:R-:W-:Y:S05]  /*0310*/  @P0 BRA `(.L_x_3) ;  /* 0x0000000000100947 */ /* 0x000fea0003800000 */
[----:B------:R-:W1:Y:S02]  /*0320*/  LDC.64 R2, c[0x0][0x380] ;  /* 0x0000e000ff027b82 */ /* 0x000e640000000a00 */
[----:B-1----:R-:W-:-:S06]  /*0330*/  IMAD.WIDE.U32 R2, R9, 0x8, R2 ;  /* 0x0000000809027825 */ /* 0x002fcc00078e0002 */
[----:B0-----:R-:W2:Y:S04]  /*0340*/  LDG.E.64.CONSTANT R2, desc[UR8][R2.64] ;  /* 0x0000000802027981 */ /* 0x001ea8000c1e9b00 */
[----:B--2---:R1:W-:Y:S02]  /*0350*/  STS.64 [R12], R2 ;  /* 0x000000020c007388 */ /* 0x0043e40000000a00 */
.L_x_3:
[----:B0-----:R-:W-:Y:S05]  /*0360*/  BSYNC.RECONVERGENT B0 ;  /* 0x0000000000007941 */ /* 0x001fea0003800200 */
.L_x_2:
[----:B------:R-:W-:Y:S01]  /*0370*/  BAR.SYNC.DEFER_BLOCKING 0x0 ;  /* 0x0000000000007b1d */ /* 0x000fe20000010000 */
[----:B------:R-:W-:-:S07]  /*0380*/  IMAD.MOV.U32 R15, RZ, RZ, RZ ;  /* 0x000000ffff0f7224 */ /* 0x000fce00078e00ff */
.L_x_7:
[----:B------:R-:W-:Y:S01]  /*0390*/  VIADD R14, R15, UR4 ;  /* 0x000000040f0e7c36 */ /* 0x000fe20008000000 */
[----:B------:R-:W-:Y:S04]  /*03a0*/  BSSY.RECONVERGENT B0, `(.L_x_4) ;  /* 0x0000042000007945 */ /* 0x000fe80003800200 */
[----:B------:R-:W-:-:S05]  /*03b0*/  I2FP.F32.U32 R17, R14 ;  /* 0x0000000e00117245 */ /* 0x000fca0000201000 */
[----:B------:R-:W-:-:S04]  /*03c0*/  FMUL R17, R10, R17 ;  /* 0x000000110a117220 */ /* 0x000fc80000400000 */
[C---:B------:R-:W-:Y:S01]  /*03d0*/  FMUL R4, R17.reuse, 0.63661974668502807617 ;  /* 0x3f22f98311047820 */ /* 0x040fe20000400000 */
[----:B------:R-:W-:-:S05]  /*03e0*/  FSETP.GE.AND P0, PT, |R17|, 105615, PT ;  /* 0x47ce47801100780b */ /* 0x000fca0003f06200 */
[----:B------:R-:W0:Y:S02]  /*03f0*/  F2I.NTZ R4, R4 ;  /* 0x0000000400047305 */ /* 0x000e240000203100 */
[----:B0-----:R-:W-:-:S05]  /*0400*/  I2FP.F32.S32 R0, R4 ;  /* 0x0000000400007245 */ /* 0x001fca0000201400 */
[----:B-1----:R-:W-:-:S04]  /*0410*/  FFMA R3, R0, -1.5707962512969970703, R17 ;  /* 0xbfc90fda00037823 */ /* 0x002fc80000000011 */
[----:B------:R-:W-:-:S04]  /*0420*/  FFMA R3, R0, -7.5497894158615963534e-08, R3 ;  /* 0xb3a2216800037823 */ /* 0x000fc80000000003 */
[----:B------:R-:W-:Y:S01]  /*0430*/  FFMA R0, R0, -5.3903029534742383927e-15, R3 ;  /* 0xa7c234c500007823 */ /* 0x000fe20000000003 */
[----:B------:R-:W-:Y:S06]  /*0440*/  @!P0 BRA `(.L_x_5) ;  /* 0x0000000000dc8947 */ /* 0x000fec0003800000 */
[----:B------:R-:W-:-:S13]  /*0450*/  FSETP.NEU.AND P0, PT, |R17|, +INF , PT ;  /* 0x7f8000001100780b */ /* 0x000fda0003f0d200 */
[----:B------:R-:W-:Y:S01]  /*0460*/  @!P0 FMUL R0, RZ, R17 ;  /* 0x00000011ff008220 */ /* 0x000fe20000400000 */
[----:B------:R-:W-:Y:S01]  /*0470*/  @!P0 IMAD.MOV.U32 R4, RZ, RZ, RZ ;  /* 0x000000ffff048224 */ /* 0x000fe200078e00ff */
[----:B------:R-:W-:Y:S06]  /*0480*/  @!P0 BRA `(.L_x_5) ;  /* 0x0000000000cc8947 */ /* 0x000fec0003800000 */
[----:B------:R-:W-:Y:S01]  /*0490*/  IMAD.SHL.U32 R2, R17, 0x100, RZ ;  /* 0x0000010011027824 */ /* 0x000fe200078e00ff */
[----:B------:R-:W0:Y:S01]  /*04a0*/  LDCU.64 UR10, c[0x4][URZ] ;  /* 0x01000000ff0a77ac */ /* 0x000e220008000a00 */
[----:B------:R-:W-:Y:S02]  /*04b0*/  IMAD.MOV.U32 R6, RZ, RZ, RZ ;  /* 0x000000ffff067224 */ /* 0x000fe400078e00ff */
[----:B------:R-:W-:Y:S01]  /*04c0*/  IMAD.MOV.U32 R0, RZ, RZ, R1 ;  /* 0x000000ffff007224 */ /* 0x000fe200078e0001 */
[----:B------:R-:W-:Y:S01]  /*04d0*/  LOP3.LUT R21, R2, 0x80000000, RZ, 0xfc, !PT ;  /* 0x8000000002157812 */ /* 0x000fe200078efcff */
[----:B------:R-:W-:Y:S01]  /*04e0*/  UMOV UR6, URZ ;  /* 0x000000ff00067c82 */ /* 0x000fe20008000000 */
[----:B------:R-:W-:-:S05]  /*04f0*/  UMOV UR5, URZ ;  /* 0x000000ff00057c82 */ /* 0x000fca0008000000 */
.L_x_6:
[----:B0-----:R-:W-:Y:S02]  /*0500*/  IMAD.U32 R8, RZ, RZ, UR10 ;  /* 0x0000000aff087e24 */ /* 0x001fe4000f8e00ff */
[----:B------:R-:W-:-:S05]  /*0510*/  IMAD.U32 R9, RZ, RZ, UR11 ;  /* 0x0000000bff097e24 */ /* 0x000fca000f8e00ff */
[----:B------:R-:W2:Y:S01]  /*0520*/  LDG.E.CONSTANT R2, desc[UR8][R8.64] ;  /* 0x0000000808027981 */ /* 0x000ea2000c1e9900 */
[----:B------:R-:W-:Y:S02]  /*0530*/  UIADD3 UR10, UP0, UPT, UR10, 0x4, URZ ;  /* 0x000000040a0a7890 */ /* 0x000fe4000ff1e0ff */
[----:B------:R-:W-:Y:S02]  /*0540*/  UIADD3 UR5, UPT, UPT, UR5, 0x1, URZ ;  /* 0x0000000105057890 */ /* 0x000fe4000fffe0ff */
[----:B------:R-:W-:Y:S02]  /*0550*/  UIADD3.X UR11, UPT, UPT, URZ, UR11, URZ, UP0, !UPT ;  /* 0x0000000bff0b7290 */ /* 0x000fe400087fe4ff */
[----:B------:R-:W-:Y:S01]  /*0560*/  UISETP.NE.AND UP0, UPT, UR5, 0x6, UPT ;  /* 0x000000060500788c */ /* 0x000fe2000bf05270 */
[----:B--2---:R-:W-:-:S03]  /*0570*/  IMAD.WIDE.U32 R2, R2, R21, RZ ;  /* 0x0000001502027225 */ /* 0x004fc600078e00ff */
[----:B------:R-:W-:-:S04]  /*0580*/  IADD3 R19, P0, PT, R2, R6, RZ ;  /* 0x0000000602137210 */ /* 0x000fc80007f1e0ff */
[----:B------:R-:W-:Y:S01]  /*0590*/  IADD3.X R6, PT, PT, R3, UR6, RZ, P0, !PT ;  /* 0x0000000603067c10 */ /* 0x000fe200087fe4ff */
[----:B------:R0:W-:Y:S02]  /*05a0*/  STL [R0], R19 ;  /* 0x0000001300007387 */ /* 0x0001e40000100800 */
[----:B0-----:R-:W-:Y:S01]  /*05b0*/  VIADD R0, R0, 0x4 ;  /* 0x0000000400007836 */ /* 0x001fe20000000000 */
[----:B------:R-:W-:Y:S06]  /*05c0*/  BRA.U UP0, `(.L_x_6) ;  /* 0xfffffffd00cc7547 */ /* 0x000fec000b83ffff */
[----:B------:R-:W-:Y:S01]  /*05d0*/  SHF.R.U32.HI R4, RZ, 0x17, R17 ;  /* 0x00000017ff047819 */ /* 0x000fe20000011611 */
[----:B------:R0:W-:Y:S03]  /*05e0*/  STL [R1+0x18], R6 ;  /* 0x0000180601007387 */ /* 0x0001e60000100800 */
[C---:B------:R-:W-:Y:S02]  /*05f0*/  LOP3.LUT R0, R4.reuse, 0xe0, RZ, 0xc0, !PT ;  /* 0x000000e004007812 */ /* 0x040fe400078ec0ff */
[----:B------:R-:W-:-:S03]  /*0600*/  LOP3.LUT P0, RZ, R4, 0x1f, RZ, 0xc0, !PT ;  /* 0x0000001f04ff7812 */ /* 0x000fc6000780c0ff */
[----:B------:R-:W-:-:S05]  /*0610*/  VIADD R0, R0, 0xffffff80 ;  /* 0xffffff8000007836 */ /* 0x000fca0000000000 */
[----:B------:R-:W-:-:S05]  /*0620*/  SHF.R.U32.HI R0, RZ, 0x5, R0 ;  /* 0x00000005ff007819 */ /* 0x000fca0000011600 */
[----:B------:R-:W-:-:S05]  /*0630*/  IMAD R16, R0, -0x4, R1 ;  /* 0xfffffffc00107824 */ /* 0x000fca00078e0201 */
[----:B------:R-:W2:Y:S04]  /*0640*/  LDL R0, [R16+0x18] ;  /* 0x0000180010007983 */ /* 0x000ea80000100800 */
[----:B------:R-:W2:Y:S04]  /*0650*/  LDL R3, [R16+0x14] ;  /* 0x0000140010037983 */ /* 0x000ea80000100800 */
[----:B------:R-:W3:Y:S01]  /*0660*/  @P0 LDL R2, [R16+0x10] ;  /* 0x0000100010020983 */ /* 0x000ee20000100800 */
[----:B------:R-:W-:Y:S01]  /*0670*/  LOP3.LUT R4, R4, 0x1f, RZ, 0xc0, !PT ;  /* 0x0000001f04047812 */ /* 0x000fe200078ec0ff */
[----:B------:R-:W-:Y:S01]  /*0680*/  UMOV UR10, 0x54442d19 ;  /* 0x54442d19000a7882 */ /* 0x000fe20000000000 */
[----:B------:R-:W-:-:S02]  /*0690*/  UMOV UR11, 0x3bf921fb ;  /* 0x3bf921fb000b7882 */ /* 0x000fc40000000000 */
[-C--:B--2---:R-:W-:Y:S02]  /*06a0*/  @P0 SHF.L.W.U32.HI R0, R3, R4.reuse, R0 ;  /* 0x0000000403000219 */ /* 0x084fe40000010e00 */
[----:B---3--:R-:W-:Y:S02]  /*06b0*/  @P0 SHF.L.W.U32.HI R3, R2, R4, R3 ;  /* 0x0000000402030219 */ /* 0x008fe40000010e03 */
[----:B------:R-:W-:Y:S02]  /*06c0*/  ISETP.GE.AND P0, PT, R17, RZ, PT ;  /* 0x000000ff1100720c */ /* 0x000fe40003f06270 */
[C---:B------:R-:W-:Y:S01]  /*06d0*/  SHF.L.W.U32.HI R2, R3.reuse, 0x2, R0 ;  /* 0x0000000203027819 */ /* 0x040fe20000010e00 */
[----:B------:R-:W-:-:S03]  /*06e0*/  IMAD.SHL.U32 R3, R3, 0x4, RZ ;  /* 0x0000000403037824 */ /* 0x000fc600078e00ff */
[----:B------:R-:W-:Y:S02]  /*06f0*/  SHF.R.S32.HI R4, RZ, 0x1f, R2 ;  /* 0x0000001fff047819 */ /* 0x000fe40000011402 */
[----:B------:R-:W-:Y:S02]  /*0700*/  LOP3.LUT R17, R2, R17, RZ, 0x3c, !PT ;  /* 0x0000001102117212 */ /* 0x000fe400078e3cff */
[C---:B------:R-:W-:Y:S02]  /*0710*/  LOP3.LUT R8, R4.reuse, R3, RZ, 0x3c, !PT ;  /* 0x0000000304087212 */ /* 0x040fe400078e3cff */
[----:B------:R-:W-:Y:S02]  /*0720*/  LOP3.LUT R9, R4, R2, RZ, 0x3c, !PT ;  /* 0x0000000204097212 */ /* 0x000fe400078e3cff */
[----:B------:R-:W-:Y:S02]  /*0730*/  SHF.R.U32.HI R3, RZ, 0x1e, R0 ;  /* 0x0000001eff037819 */ /* 0x000fe40000011600 */
[----:B------:R-:W-:-:S02]  /*0740*/  ISETP.GE.AND P1, PT, R17, RZ, PT ;  /* 0x000000ff1100720c */ /* 0x000fc40003f26270 */
[----:B------:R-:W1:Y:S01]  /*0750*/  I2F.F64.S64 R8, R8 ;  /* 0x0000000800087312 */ /* 0x000e620000301c00 */
[----:B------:R-:W-:-:S05]  /*0760*/  LEA.HI R4, R2, R3, RZ, 0x1 ;  /* 0x0000000302047211 */ /* 0x000fca00078f08ff */
[----:B------:R-:W-:-:S04]  /*0770*/  IMAD.MOV R0, RZ, RZ, -R4 ;  /* 0x000000ffff007224 */ /* 0x000fc800078e0a04 */
[----:B------:R-:W-:Y:S01]  /*0780*/  @!P0 IMAD.MOV.U32 R4, RZ, RZ, R0 ;  /* 0x000000ffff048224 */ /* 0x000fe200078e0000 */
[----:B-1----:R-:W-:-:S10]  /*0790*/  DMUL R18, R8, UR10 ;  /* 0x0000000a08127c28 */ /* 0x002fd40008000000 */
[----:B------:R-:W1:Y:S02]  /*07a0*/  F2F.F32.F64 R18, R18 ;  /* 0x0000001200127310 */ /* 0x000e640000301000 */
[----:B01----:R-:W-:-:S07]  /*07b0*/  FSEL R0, -R18, R18, !P1 ;  /* 0x0000001212007208 */ /* 0x003fce0004800100 */
.L_x_5:
[----:B------:R-:W-:Y:S05]  /*07c0*/  BSYNC.RECONVERGENT B0 ;  /* 0x0000000000007941 */ /* 0x000fea0003800200 */
.L_x_4:
[----:B------:R-:W-:Y:S01]  /*07d0*/  LEA R2, R15, UR7, 0x3 ;  /* 0x000000070f027c11 */ /* 0x000fe2000f8e18ff */
[----:B------:R-:W-:Y:S02]  /*07e0*/  IMAD.MOV.U32 R6, RZ, RZ, 0x37cbac00 ;  /* 0x37cbac00ff067424 */ /* 0x000fe400078e00ff */
[----:B------:R-:W-:Y:S01]  /*07f0*/  FMUL R9, R0, R0 ;  /* 0x0000000000097220 */ /* 0x000fe20000400000 */
[----:B------:R-:W-:Y:S01]  /*0800*/  IMAD.MOV.U32 R8, RZ, RZ, 0x394d4153 ;  /* 0x394d4153ff087424 */ /* 0x000fe200078e00ff */
[----:B------:R-:W0:Y:S01]  /*0810*/  LDCU UR5, c[0x0][0x390] ;  /* 0x00007200ff0577ac */ /* 0x000e220008000800 */
[----:B------:R-:W-:Y:S01]  /*0820*/  LOP3.LUT P1, RZ, R4, 0x2, RZ, 0xc0, !PT ;  /* 0x0000000204ff7812 */ /* 0x000fe2000782c0ff */
[----:B------:R-:W1:Y:S01]  /*0830*/  LDS.64 R2, [R2] ;  /* 0x0000000002027984 */ /* 0x000e620000000a00 */
[C---:B------:R-:W-:Y:S01]  /*0840*/  FFMA R6, R9.reuse, R6, -0.0013887860113754868507 ;  /* 0xbab607ed09067423 */ /* 0x040fe20000000006 */
[C---:B------:R-:W-:Y:S01]  /*0850*/  FFMA R8, R9.reuse, -R8, 0.0083327032625675201416 ;  /* 0x3c0885e409087423 */ /* 0x040fe20000000808 */
[----:B------:R-:W-:Y:S01]  /*0860*/  FFMA R17, R9, R0, RZ ;  /* 0x0000000009117223 */ /* 0x000fe200000000ff */
[----:B------:R-:W-:-:S02]  /*0870*/  VIADD R14, R14, 0x1 ;  /* 0x000000010e0e7836 */ /* 0x000fc40000000000 */
[C---:B------:R-:W-:Y:S01]  /*0880*/  FFMA R6, R9.reuse, R6, 0.041666727513074874878 ;  /* 0x3d2aaabb09067423 */ /* 0x040fe20000000006 */
[----:B------:R-:W-:-:S03]  /*0890*/  FFMA R8, R9, R8, -0.16666662693023681641 ;  /* 0xbe2aaaa809087423 */ /* 0x000fc60000000008 */
[----:B------:R-:W-:Y:S01]  /*08a0*/  FFMA R6, R9, R6, -0.4999999701976776123 ;  /* 0xbeffffff09067423 */ /* 0x000fe20000000006 */
[----:B------:R-:W-:Y:S01]  /*08b0*/  FFMA R17, R17, R8, R0 ;  /* 0x0000000811117223 */ /* 0x000fe20000000000 */
[C---:B------:R-:W-:Y:S01]  /*08c0*/  LOP3.LUT R0, R4.reuse, 0x1, RZ, 0xc0, !PT ;  /* 0x0000000104007812 */ /* 0x040fe200078ec0ff */
[----:B------:R-:W-:Y:S02]  /*08d0*/  VIADD R8, R4, 0x1 ;  /* 0x0000000104087836 */ /* 0x000fe40000000000 */
[----:B------:R-:W-:Y:S01]  /*08e0*/  FFMA R6, R9, R6, 1 ;  /* 0x3f80000009067423 */ /* 0x000fe20000000006 */
[----:B------:R-:W-:Y:S02]  /*08f0*/  ISETP.NE.U32.AND P0, PT, R0, 0x1, PT ;  /* 0x000000010000780c */ /* 0x000fe40003f05070 */
[----:B------:R-:W-:Y:S02]  /*0900*/  LOP3.LUT P2, RZ, R8, 0x2, RZ, 0xc0, !PT ;  /* 0x0000000208ff7812 */ /* 0x000fe4000784c0ff */
[----:B------:R-:W-:-:S02]  /*0910*/  FSEL R0, R6, R17, !P0 ;  /* 0x0000001106007208 */ /* 0x000fc40004000000 */
[----:B------:R-:W-:Y:S02]  /*0920*/  FSEL R6, R17, R6, !P0 ;  /* 0x0000000611067208 */ /* 0x000fe40004000000 */
[----:B------:R-:W-:Y:S02]  /*0930*/  FSEL R0, R0, -R0, !P1 ;  /* 0x8000000000007208 */ /* 0x000fe40004800000 */
[C---:B------:R-:W-:Y:S01]  /*0940*/  ISETP.LT.U32.AND P1, PT, R15.reuse, 0xff, PT ;  /* 0x000000ff0f00780c */ /* 0x040fe20003f21070 */
[----:B------:R-:W-:Y:S01]  /*0950*/  VIADD R15, R15, 0x1 ;  /* 0x000000010f0f7836 */ /* 0x000fe20000000000 */
[----:B0-----:R-:W-:Y:S02]  /*0960*/  ISETP.GE.AND P0, PT, R14, UR5, PT ;  /* 0x000000050e007c0c */ /* 0x001fe4000bf06270 */
[----:B------:R-:W-:Y:S01]  /*0970*/  FSEL R6, R6, -R6, !P2 ;  /* 0x8000000606067208 */ /* 0x000fe20005000000 */
[----:B-1----:R-:W-:-:S04]  /*0980*/  FMUL R9, R0, R3 ;  /* 0x0000000300097220 */ /* 0x002fc80000400000 */
[C---:B------:R-:W-:Y:S01]  /*0990*/  FMUL R3, R6.reuse, R3 ;  /* 0x0000000306037220 */ /* 0x040fe20000400000 */
[----:B------:R-:W-:-:S03]  /*09a0*/  FFMA R6, R6, R2, -R9 ;  /* 0x0000000206067223 */ /* 0x000fc60000000809 */
[----:B------:R-:W-:Y:S01]  /*09b0*/  FFMA R0, R0, R2, R3 ;  /* 0x0000000200007223 */ /* 0x000fe20000000003 */
[----:B------:R-:W-:-:S03]  /*09c0*/  FADD R13, R6, R13 ;  /* 0x0000000d060d7221 */ /* 0x000fc60000000000 */
[----:B------:R-:W-:Y:S01]  /*09d0*/  FADD R11, R0, R11 ;  /* 0x0000000b000b7221 */ /* 0x000fe20000000000 */
[----:B------:R-:W-:Y:S06]  /*09e0*/  @!P0 BRA P1, `(.L_x_7) ;  /* 0xfffffff800688947 */ /* 0x000fec000083ffff */
[----:B------:R-:W-:Y:S01]  /*09f0*/  BAR.SYNC.DEFER_BLOCKING 0x0 ;  /* 0x0000000000007b1d */ /* 0x000fe20000010000 */
[----:B------:R-:W-:-:S04]  /*0a00*/  UIADD3 UR4, UPT, UPT, UR4, 0x100, URZ ;  /* 0x0000010004047890 */ /* 0x000fc8000fffe0ff */
[----:B------:R-:W-:-:S09]  /*0a10*/  UISETP.GE.AND UP0, UPT, UR4, UR5, UPT ;  /* 0x000000050400728c */ /* 0x000fd2000bf06270 */
[----:B------:R-:W-:Y:S05]  /*0a20*/  BRA.U !UP0, `(.L_x_8) ;  /* 0xfffffff908247547 */ /* 0x000fea000b83ffff */
.L_x_0:
[----:B------:R-:W-:Y:S01]  /*0a30*/  I2FP.F32.S32 R4, UR5 ;  /* 0x0000000500047c45 */ /* 0x000fe20008201400 */
[----:B------:R-:W-:Y:S03]  /*0a40*/  BSSY.RECONVERGENT B0, `(.L_x_9) ;  /* 0x000000e000007945 */ /* 0x000fe60003800200 */
[----:B------:R-:W1:Y:S08]  /*0a50*/  MUFU.RCP R3, R4 ;  /* 0x0000000400037308 */ /* 0x000e700000001000 */
[----:B------:R-:W2:Y:S01]  /*0a60*/  FCHK P0, R13, R4 ;  /* 0x000000040d007302 */ /* 0x000ea20000000000 */
[----:B-1----:R-:W-:-:S04]  /*0a70*/  FFMA R0, -R4, R3, 1 ;  /* 0x3f80000004007423 */ /* 0x002fc80000000103 */
[----:B------:R-:W-:-:S04]  /*0a80*/  FFMA R0, R3, R0, R3 ;  /* 0x0000000003007223 */ /* 0x000fc80000000003 */
[----:B------:R-:W-:-:S04]  /*0a90*/  FFMA R3, R0, R13, RZ ;  /* 0x0000000d00037223 */ /* 0x000fc800000000ff */
[----:B------:R-:W-:-:S04]  /*0aa0*/  FFMA R2, -R4, R3, R13 ;  /* 0x0000000304027223 */ /* 0x000fc8000000010d */
[----:B------:R-:W-:Y:S01]  /*0ab0*/  FFMA R2, R0, R2, R3 ;  /* 0x0000000200027223 */ /* 0x000fe20000000003 */
[----:B--2---:R-:W-:Y:S06]  /*0ac0*/  @!P0 BRA `(.L_x_10) ;  /* 0x0000000000148947 */ /* 0x004fec0003800000 */
[----:B------:R-:W-:Y:S01]  /*0ad0*/  IMAD.MOV.U32 R0, RZ, RZ, R13 ;  /* 0x000000ffff007224 */ /* 0x000fe200078e000d */
[----:B------:R-:W-:Y:S01]  /*0ae0*/  MOV R6, 0xb10 ;  /* 0x00000b1000067802 */ /* 0x000fe20000000f00 */
[----:B------:R-:W-:-:S07]  /*0af0*/  IMAD.MOV.U32 R3, RZ, RZ, R4 ;  /* 0x000000ffff037224 */ /* 0x000fce00078e0004 */
[----:B0-----:R-:W-:Y:S05]  /*0b00*/  CALL.REL.NOINC `($__internal_1_$__cuda_sm3x_div_rn_noftz_f32_slowpath) ;  /* 0x0000000400887944 */ /* 0x001fea0003c00000 */
[----:B------:R-:W-:-:S07]  /*0b10*/  IMAD.MOV.U32 R2, RZ, RZ, R0 ;  /* 0x000000ffff027224 */ /* 0x000fce00078e0000 */
.L_x_10:
[----:B0-----:R-:W-:Y:S05]  /*0b20*/  BSYNC.RECONVERGENT B0 ;  /* 0x0000000000007941 */ /* 0x001fea0003800200 */
.L_x_9:
[----:B------:R-:W0:Y:S01]  /*0b30*/  MUFU.RCP R3, R4 ;  /* 0x0000000400037308 */ /* 0x000e220000001000 */
[----:B------:R-:W-:Y:S07]  /*0b40*/  BSSY.RECONVERGENT B0, `(.L_x_11) ;  /* 0x000000d000007945 */ /* 0x000fee0003800200 */
[----:B------:R-:W1:Y:S01]  /*0b50*/  FCHK P0, R11, R4 ;  /* 0x000000040b007302 */ /* 0x000e620000000000 */
[----:B0-----:R-:W-:-:S04]  /*0b60*/  FFMA R0, -R4, R3, 1 ;  /* 0x3f80000004007423 */ /* 0x001fc80000000103 */
[----:B------:R-:W-:-:S04]  /*0b70*/  FFMA R0, R3, R0, R3 ;  /* 0x0000000003007223 */ /* 0x000fc80000000003 */
[----:B------:R-:W-:-:S04]  /*0b80*/  FFMA R3, R0, R11, RZ ;  /* 0x0000000b00037223 */ /* 0x000fc800000000ff */
[----:B------:R-:W-:-:S04]  /*0b90*/  FFMA R6, -R4, R3, R11 ;  /* 0x0000000304067223 */ /* 0x000fc8000000010b */
[----:B------:R-:W-:Y:S01]  /*0ba0*/  FFMA R3, R0, R6, R3 ;  /* 0x0000000600037223 */ /* 0x000fe20000000003 */
[----:B-1----:R-:W-:Y:S06]  /*0bb0*/  @!P0 BRA `(.L_x_12) ;  /* 0x0000000000148947 */ /* 0x002fec0003800000 */
[----:B------:R-:W-:Y:S01]  /*0bc0*/  IMAD.MOV.U32 R0, RZ, RZ, R11 ;  /* 0x000000ffff007224 */ /* 0x000fe200078e000b */
[----:B------:R-:W-:Y:S01]  /*0bd0*/  MOV R6, 0xc00 ;  /* 0x00000c0000067802 */ /* 0x000fe20000000f00 */
[----:B------:R-:W-:-:S07]  /*0be0*/  IMAD.MOV.U32 R3, RZ, RZ, R4 ;  /* 0x000000ffff037224 */ /* 0x000fce00078e0004 */
[----:B------:R-:W-:Y:S05]  /*0bf0*/  CALL.REL.NOINC `($__internal_1_$__cuda_sm3x_div_rn_noftz_f32_slowpath) ;  /* 0x00000004004c7944 */ /* 0x000fea0003c00000 */
[----:B------:R-:W-:-:S07]  /*0c00*/  IMAD.MOV.U32 R3, RZ, RZ, R0 ;  /* 0x000000ffff037224 */ /* 0x000fce00078e0000 */
.L_x_12:
[----:B------:R-:W-:Y:S05]  /*0c10*/  BSYNC.RECONVERGENT B0 ;  /* 0x0000000000007941 */ /* 0x000fea0003800200 */
.L_x_11:
[----:B------:R-:W0:Y:S02]  /*0c20*/  LDC.64 R6, c[0x0][0x388] ;  /* 0x0000e200ff067b82 */ /* 0x000e240000000a00 */
[----:B0-----:R-:W-:-:S05]  /*0c30*/  IMAD.WIDE R4, R5, 0x8, R6 ;  /* 0x0000000805047825 */ /* 0x001fca00078e0206 */
[----:B------:R-:W-:Y:S01]  /*0c40*/  STG.E.64 desc[UR8][R4.64], R2 ;  /* 0x0000000204007986 */ /* 0x000fe2000c101b08 */
[----:B------:R-:W-:Y:S05]  /*0c50*/  EXIT ;  /* 0x000000000000794d */ /* 0x000fea0003800000 */
        .weak           $__internal_0_$__cuda_sm20_div_rn_f64_full
        .type           $__internal_0_$__cuda_sm20_div_rn_f64_full,@function
        .size           $__internal_0_$__cuda_sm20_div_rn_f64_full,($__internal_1_$__cuda_sm3x_div_rn_noftz_f32_slowpath - $__internal_0_$__cuda_sm20_div_rn_f64_full)
$__internal_0_$__cuda_sm20_div_rn_f64_full:
[C---:B------:R-:W-:Y:S01]  /*0c60*/  FSETP.GEU.AND P0, PT, |R9|.reuse, 1.469367938527859385e-39, PT ;  /* 0x001000000900780b */ /* 0x040fe20003f0e200 */
[----:B------:R-:W-:Y:S01]  /*0c70*/  IMAD.MOV.U32 R10, RZ, RZ, 0x1 ;  /* 0x00000001ff0a7424 */ /* 0x000fe200078e00ff */
[C---:B------:R-:W-:Y:S01]  /*0c80*/  LOP3.LUT R2, R9.reuse, 0x800fffff, RZ, 0xc0, !PT ;  /* 0x800fffff09027812 */ /* 0x040fe200078ec0ff */
[----:B------:R-:W-:Y:S01]  /*0c90*/  IMAD.MOV.U32 R4, RZ, RZ, 0x1ca00000 ;  /* 0x1ca00000ff047424 */ /* 0x000fe200078e00ff */
[----:B------:R-:W-:Y:S01]  /*0ca0*/  LOP3.LUT R6, R9, 0x7ff00000, RZ, 0xc0, !PT ;  /* 0x7ff0000009067812 */ /* 0x000fe200078ec0ff */
[----:B------:R-:W-:Y:S01]  /*0cb0*/  IMAD.MOV.U32 R19, RZ, RZ, 0x40100000 ;  /* 0x40100000ff137424 */ /* 0x000fe200078e00ff */
[----:B------:R-:W-:Y:S01]  /*0cc0*/  LOP3.LUT R3, R2, 0x3ff00000, RZ, 0xfc, !PT ;  /* 0x3ff0000002037812 */ /* 0x000fe200078efcff */
[----:B------:R-:W-:Y:S01]  /*0cd0*/  IMAD.MOV.U32 R2, RZ, RZ, R8 ;  /* 0x000000ffff027224 */ /* 0x000fe200078e0008 */
[----:B------:R-:W-:Y:S01]  /*0ce0*/  ISETP.LE.U32.AND P1, PT, R6, 0x40100000, PT ;  /* 0x401000000600780c */ /* 0x000fe20003f23070 */
[----:B------:R-:W-:-:S03]  /*0cf0*/  VIADD R18, R19, 0xffffffff ;  /* 0xffffffff13127836 */ /* 0x000fc60000000000 */
[----:B------:R-:W-:Y:S01]  /*0d00*/  SEL R14, R4, 0x63400000, !P1 ;  /* 0x63400000040e7807 */ /* 0x000fe20004800000 */
[----:B------:R-:W-:-:S06]  /*0d10*/  @!P0 DMUL R2, R8, 8.98846567431157953865e+307 ;  /* 0x7fe0000008028828 */ /* 0x000fcc0000000000 */
[----:B------:R-:W0:Y:S04]  /*0d20*/  MUFU.RCP64H R11, R3 ;  /* 0x00000003000b7308 */ /* 0x000e280000001800 */
[----:B------:R-:W-:Y:S02]  /*0d30*/  @!P0 LOP3.LUT R6, R3, 0x7ff00000, RZ, 0xc0, !PT ;  /* 0x7ff0000003068812 */ /* 0x000fe400078ec0ff */
[----:B------:R-:W-:-:S03]  /*0d40*/  ISETP.GT.U32.AND P0, PT, R18, 0x7feffffe, PT ;  /* 0x7feffffe1200780c */ /* 0x000fc60003f04070 */
[----:B------:R-:W-:-:S05]  /*0d50*/  VIADD R18, R6, 0xffffffff ;  /* 0xffffffff06127836 */ /* 0x000fca0000000000 */
[----:B------:R-:W-:Y:S01]  /*0d60*/  ISETP.GT.U32.OR P0, PT, R18, 0x7feffffe, P0 ;  /* 0x7feffffe1200780c */ /* 0x000fe20000704470 */
[----:B0-----:R-:W-:-:S08]  /*0d70*/  DFMA R12, R10, -R2, 1 ;  /* 0x3ff000000a0c742b */ /* 0x001fd00000000802 */
[----:B------:R-:W-:-:S08]  /*0d80*/  DFMA R12, R12, R12, R12 ;  /* 0x0000000c0c0c722b */ /* 0x000fd0000000000c */
[----:B------:R-:W-:-:S08]  /*0d90*/  DFMA R12, R10, R12, R10 ;  /* 0x0000000c0a0c722b */ /* 0x000fd0000000000a */
[----:B------:R-:W-:-:S08]  /*0da0*/  DFMA R10, R12, -R2, 1 ;  /* 0x3ff000000c0a742b */ /* 0x000fd00000000802 */
[----:B------:R-:W-:Y:S01]  /*0db0*/  DFMA R12, R12, R10, R12 ;  /* 0x0000000a0c0c722b */ /* 0x000fe2000000000c */
[----:B------:R-:W-:Y:S02]  /*0dc0*/  LOP3.LUT R11, R14, 0x921fb, RZ, 0xfc, !PT ;  /* 0x000921fb0e0b7812 */ /* 0x000fe400078efcff */
[----:B------:R-:W-:-:S06]  /*0dd0*/  MOV R10, 0x54442d18 ;  /* 0x54442d18000a7802 */ /* 0x000fcc0000000f00 */
[----:B------:R-:W-:-:S08]  /*0de0*/  DMUL R14, R12, R10 ;  /* 0x0000000a0c0e7228 */ /* 0x000fd00000000000 */
[----:B------:R-:W-:-:S08]  /*0df0*/  DFMA R16, R14, -R2, R10 ;  /* 0x800000020e10722b */ /* 0x000fd0000000000a */
[----:B------:R-:W-:Y:S01]  /*0e00*/  DFMA R12, R12, R16, R14 ;  /* 0x000000100c0c722b */ /* 0x000fe2000000000e */
[----:B------:R-:W-:Y:S10]  /*0e10*/  @P0 BRA `(.L_x_13) ;  /* 0x0000000000740947 */ /* 0x000ff40003800000 */
[----:B------:R-:W-:Y:S01]  /*0e20*/  LOP3.LUT R14, R9, 0x7ff00000, RZ, 0xc0, !PT ;  /* 0x7ff00000090e7812 */ /* 0x000fe200078ec0ff */
[----:B------:R-:W-:Y:S02]  /*0e30*/  IMAD.MOV.U32 R6, RZ, RZ, 0x40100000 ;  /* 0x40100000ff067424 */ /* 0x000fe400078e00ff */
[----:B------:R-:W-:Y:S01]  /*0e40*/  IMAD.MOV.U32 R16, RZ, RZ, RZ ;  /* 0x000000ffff107224 */ /* 0x000fe200078e00ff */
[----:B------:R-:W-:Y:S01]  /*0e50*/  ISETP.LE.U32.AND P0, PT, R14, 0x40100000, PT ;  /* 0x401000000e00780c */ /* 0x000fe20003f03070 */
[----:B------:R-:W-:-:S05]  /*0e60*/  IMAD.MOV R15, RZ, RZ, -R14 ;  /* 0x000000ffff0f7224 */ /* 0x000fca00078e0a0e */
[----:B------:R-:W-:Y:S02]  /*0e70*/  VIADDMNMX R6, R15, R6, 0xb9600000, !PT ;  /* 0xb96000000f067446 */ /* 0x000fe40007800106 */
[----:B------:R-:W-:Y:S02]  /*0e80*/  SEL R15, R4, 0x63400000, !P0 ;  /* 0x63400000040f7807 */ /* 0x000fe40004000000 */
[----:B------:R-:W-:-:S05]  /*0e90*/  VIMNMX R6, PT, PT, R6, 0x46a00000, PT ;  /* 0x46a0000006067848 */ /* 0x000fca0003fe0100 */
[----:B------:R-:W-:-:S04]  /*0ea0*/  IMAD.IADD R6, R6, 0x1, -R15 ;  /* 0x0000000106067824 */ /* 0x000fc800078e0a0f */
[----:B------:R-:W-:-:S06]  /*0eb0*/  VIADD R17, R6, 0x7fe00000 ;  /* 0x7fe0000006117836 */ /* 0x000fcc0000000000 */
[----:B------:R-:W-:-:S10]  /*0ec0*/  DMUL R14, R12, R16 ;  /* 0x000000100c0e7228 */ /* 0x000fd40000000000 */
[----:B------:R-:W-:-:S13]  /*0ed0*/  FSETP.GTU.AND P0, PT, |R15|, 1.469367938527859385e-39, PT ;  /* 0x001000000f00780b */ /* 0x000fda0003f0c200 */
[----:B------:R-:W-:Y:S05]  /*0ee0*/  @P0 BRA `(.L_x_14) ;  /* 0x0000000000840947 */ /* 0x000fea0003800000 */
[----:B------:R-:W-:Y:S01]  /*0ef0*/  DFMA R2, R12, -R2, R10 ;  /* 0x800000020c02722b */ /* 0x000fe2000000000a */
[----:B------:R-:W-:-:S09]  /*0f00*/  IMAD.MOV.U32 R16, RZ, RZ, RZ ;  /* 0x000000ffff107224 */ /* 0x000fd200078e00ff */
[C---:B------:R-:W-:Y:S02]  /*0f10*/  FSETP.NEU.AND P0, PT, R3.reuse, RZ, PT ;  /* 0x000000ff0300720b */ /* 0x040fe40003f0d000 */
[----:B------:R-:W-:-:S04]  /*0f20*/  LOP3.LUT R9, R3, 0x80000000, R9, 0x48, !PT ;  /* 0x8000000003097812 */ /* 0x000fc800078e4809 */
[----:B------:R-:W-:-:S07]  /*0f30*/  LOP3.LUT R17, R9, R17, RZ, 0xfc, !PT ;  /* 0x0000001109117212 */ /* 0x000fce00078efcff */
[----:B------:R-:W-:Y:S05]  /*0f40*/  @!P0 BRA `(.L_x_14) ;  /* 0x00000000006c8947 */ /* 0x000fea0003800000 */
[----:B------:R-:W-:Y:S02]  /*0f50*/  IMAD.MOV R3, RZ, RZ, -R6 ;  /* 0x000000ffff037224 */ /* 0x000fe400078e0a06 */
[----:B------:R-:W-:-:S06]  /*0f60*/  IMAD.MOV.U32 R2, RZ, RZ, RZ ;  /* 0x000000ffff027224 */ /* 0x000fcc00078e00ff */
[----:B------:R-:W-:Y:S02]  /*0f70*/  DFMA R2, R14, -R2, R12 ;  /* 0x800000020e02722b */ /* 0x000fe4000000000c */
[----:B------:R-:W-:-:S04]  /*0f80*/  DMUL.RP R12, R12, R16 ;  /* 0x000000100c0c7228 */ /* 0x000fc80000008000 */
[----:B------:R-:W-:-:S04]  /*0f90*/  IADD3 R2, PT, PT, -R6, -0x43300000, RZ ;  /* 0xbcd0000006027810 */ /* 0x000fc80007ffe1ff */
[----:B------:R-:W-:Y:S02]  /*0fa0*/  FSETP.NEU.AND P0, PT, |R3|, R2, PT ;  /* 0x000000020300720b */ /* 0x000fe40003f0d200 */
[----:B------:R-:W-:Y:S02]  /*0fb0*/  LOP3.LUT R9, R13, R9, RZ, 0x3c, !PT ;  /* 0x000000090d097212 */ /* 0x000fe400078e3cff */
[----:B------:R-:W-:Y:S02]  /*0fc0*/  FSEL R14, R12, R14, !P0 ;  /* 0x0000000e0c0e7208 */ /* 0x000fe40004000000 */
[----:B------:R-:W-:Y:S01]  /*0fd0*/  FSEL R15, R9, R15, !P0 ;  /* 0x0000000f090f7208 */ /* 0x000fe20004000000 */
[----:B------:R-:W-:Y:S06]  /*0fe0*/  BRA `(.L_x_14) ;  /* 0x0000000000447947 */ /* 0x000fec0003800000 */
.L_x_13:
[----:B------:R-:W-:-:S14]  /*0ff0*/  DSETP.NAN.AND P0, PT, R8, R8, PT ;  /* 0x000000080800722a */ /* 0x000fdc0003f08000 */
[----:B------:R-:W-:Y:S05]  /*1000*/  @P0 BRA `(.L_x_15) ;  /* 0x0000000000340947 */ /* 0x000fea0003800000 */
[----:B------:R-:W-:Y:S01]  /*1010*/  ISETP.NE.AND P0, PT, R19, R6, PT ;  /* 0x000000061300720c */ /* 0x000fe20003f05270 */
[----:B------:R-:W-:Y:S02]  /*1020*/  IMAD.MOV.U32 R14, RZ, RZ, 0x0 ;  /* 0x00000000ff0e7424 */ /* 0x000fe400078e00ff */
[----:B------:R-:W-:-:S10]  /*1030*/  IMAD.MOV.U32 R15, RZ, RZ, -0x80000 ;  /* 0xfff80000ff0f7424 */ /* 0x000fd400078e00ff */
[----:B------:R-:W-:Y:S05]  /*1040*/  @!P0 BRA `(.L_x_14) ;  /* 0x00000000002c8947 */ /* 0x000fea0003800000 */
[----:B------:R-:W-:Y:S02]  /*1050*/  ISETP.NE.AND P0, PT, R19, 0x7ff00000, PT ;  /* 0x7ff000001300780c */ /* 0x000fe40003f05270 */
[----:B------:R-:W-:Y:S02]  /*1060*/  LOP3.LUT R8, R9, 0x401921fb, RZ, 0x3c, !PT ;  /* 0x401921fb09087812 */ /* 0x000fe400078e3cff */
[----:B------:R-:W-:Y:S02]  /*1070*/  ISETP.EQ.OR P0, PT, R6, RZ, !P0 ;  /* 0x000000ff0600720c */ /* 0x000fe40004702670 */
[----:B------:R-:W-:-:S11]  /*1080*/  LOP3.LUT R15, R8, 0x80000000, RZ, 0xc0, !PT ;  /* 0x80000000080f7812 */ /* 0x000fd600078ec0ff */
[----:B------:R-:W-:Y:S01]  /*1090*/  @P0 LOP3.LUT R2, R15, 0x7ff00000, RZ, 0xfc, !PT ;  /* 0x7ff000000f020812 */ /* 0x000fe200078efcff */
[----:B------:R-:W-:Y:S02]  /*10a0*/  @!P0 IMAD.MOV.U32 R14, RZ, RZ, RZ ;  /* 0x000000ffff0e8224 */ /* 0x000fe400078e00ff */
[----:B------:R-:W-:Y:S02]  /*10b0*/  @P0 IMAD.MOV.U32 R14, RZ, RZ, RZ ;  /* 0x000000ffff0e0224 */ /* 0x000fe400078e00ff */
[----:B------:R-:W-:Y:S01]  /*10c0*/  @P0 IMAD.MOV.U32 R15, RZ, RZ, R2 ;  /* 0x000000ffff0f0224 */ /* 0x000fe200078e0002 */
[----:B------:R-:W-:Y:S06]  /*10d0*/  BRA `(.L_x_14) ;  /* 0x0000000000087947 */ /* 0x000fec0003800000 */
.L_x_15:
[----:B------:R-:W-:Y:S01]  /*10e0*/  LOP3.LUT R15, R9, 0x80000, RZ, 0xfc, !PT ;  /* 0x00080000090f7812 */ /* 0x000fe200078efcff */
[----:B------:R-:W-:-:S07]  /*10f0*/  IMAD.MOV.U32 R14, RZ, RZ, R8 ;  /* 0x000000ffff0e7224 */ /* 0x000fce00078e0008 */
.L_x_14:
[----:B------:R-:W-:Y:S01]  /*1100*/  IMAD.MOV.U32 R2, RZ, RZ, R0 ;  /* 0x000000ffff027224 */ /* 0x000fe200078e0000 */
[----:B------:R-:W-:-:S04]  /*1110*/  MOV R3, 0x0 ;  /* 0x0000000000037802 */ /* 0x000fc80000000f00 */
[----:B------:R-:W-:Y:S05]  /*1120*/  RET.REL.NODEC R2 `(_Z16dft1d_inv_sharedPK6float2PS_i) ;  /* 0xffffffec02b47950 */ /* 0x000fea0003c3ffff */
        .weak           $__internal_1_$__cuda_sm3x_div_rn_noftz_f32_slowpath
        .type           $__internal_1_$__cuda_sm3x_div_rn_noftz_f32_slowpath,@function
        .size           $__internal_1_$__cuda_sm3x_div_rn_noftz_f32_slowpath,(.L_x_42 - $__internal_1_$__cuda_sm3x_div_rn_noftz_f32_slowpath)
$__internal_1_$__cuda_sm3x_div_rn_noftz_f32_slowpath:
[----:B------:R-:W-:Y:S01]  /*1130*/  SHF.R.U32.HI R8, RZ, 0x17, R3 ;  /* 0x00000017ff087819 */ /* 0x000fe20000011603 */
[----:B------:R-:W-:Y:S01]  /*1140*/  BSSY.RECONVERGENT B1, `(.L_x_16) ;  /* 0x0000062000017945 */ /* 0x000fe20003800200 */
[----:B------:R-:W-:Y:S02]  /*1150*/  SHF.R.U32.HI R7, RZ, 0x17, R0 ;  /* 0x00000017ff077819 */ /* 0x000fe40000011600 */
[----:B------:R-:W-:Y:S02]  /*1160*/  LOP3.LUT R12, R8, 0xff, RZ, 0xc0, !PT ;  /* 0x000000ff080c7812 */ /* 0x000fe400078ec0ff */
[----:B------:R-:W-:-:S03]  /*1170*/  LOP3.LUT R10, R7, 0xff, RZ, 0xc0, !PT ;  /* 0x000000ff070a7812 */ /* 0x000fc600078ec0ff */
[----:B------:R-:W-:Y:S02]  /*1180*/  VIADD R9, R12, 0xffffffff ;  /* 0xffffffff0c097836 */ /* 0x000fe40000000000 */
[----:B------:R-:W-:-:S03]  /*1190*/  VIADD R8, R10, 0xffffffff ;  /* 0xffffffff0a087836 */ /* 0x000fc60000000000 */
[----:B------:R-:W-:-:S04]  /*11a0*/  ISETP.GT.U32.AND P0, PT, R9, 0xfd, PT ;  /* 0x000000fd0900780c */ /* 0x000fc80003f04070 */
[----:B------:R-:W-:-:S13]  /*11b0*/  ISETP.GT.U32.OR P0, PT, R8, 0xfd, P0 ;  /* 0x000000fd0800780c */ /* 0x000fda0000704470 */
[----:B------:R-:W-:Y:S01]  /*11c0*/  @!P0 IMAD.MOV.U32 R7, RZ, RZ, RZ ;  /* 0x000000ffff078224 */ /* 0x000fe200078e00ff */
[----:B------:R-:W-:Y:S06]  /*11d0*/  @!P0 BRA `(.L_x_17) ;  /* 0x00000000005c8947 */ /* 0x000fec0003800000 */
[----:B------:R-:W-:Y:S02]  /*11e0*/  FSETP.GTU.FTZ.AND P0, PT, |R0|, +INF , PT ;  /* 0x7f8000000000780b */ /* 0x000fe40003f1c200 */
[----:B------:R-:W-:-:S04]  /*11f0*/  FSETP.GTU.FTZ.AND P1, PT, |R3|, +INF , PT ;  /* 0x7f8000000300780b */ /* 0x000fc80003f3c200 */
[----:B------:R-:W-:-:S13]  /*1200*/  PLOP3.LUT P0, PT, P0, P1, PT, 0xf8, 0x8f ;  /* 0x00000000008f781c */ /* 0x000fda0000703f70 */
[----:B------:R-:W-:Y:S05]  /*1210*/  @P0 BRA `(.L_x_18) ;  /* 0x00000004004c0947 */ /* 0x000fea0003800000 */
[----:B------:R-:W-:-:S13]  /*1220*/  LOP3.LUT P0, RZ, R3, 0x7fffffff, R0, 0xc8, !PT ;  /* 0x7fffffff03ff7812 */ /* 0x000fda000780c800 */
[----:B------:R-:W-:Y:S05]  /*1230*/  @!P0 BRA `(.L_x_19) ;  /* 0x00000004003c8947 */ /* 0x000fea0003800000 */
[C---:B------:R-:W-:Y:S02]  /*1240*/  FSETP.NEU.FTZ.AND P2, PT, |R0|.reuse, +INF , PT ;  /* 0x7f8000000000780b */ /* 0x040fe40003f5d200 */
[----:B------:R-:W-:Y:S02]  /*1250*/  FSETP.NEU.FTZ.AND P1, PT, |R3|, +INF , PT ;  /* 0x7f8000000300780b */ /* 0x000fe40003f3d200 */
[----:B------:R-:W-:-:S11]  /*1260*/  FSETP.NEU.FTZ.AND P0, PT, |R0|, +INF , PT ;  /* 0x7f8000000000780b */ /* 0x000fd60003f1d200 */
[----:B------:R-:W-:Y:S05]  /*1270*/  @!P1 BRA !P2, `(.L_x_19) ;  /* 0x00000004002c9947 */ /* 0x000fea0005000000 */
[----:B------:R-:W-:-:S04]  /*1280*/  LOP3.LUT P2, RZ, R0, 0x7fffffff, RZ, 0xc0, !PT ;  /* 0x7fffffff00ff7812 */ /* 0x000fc8000784c0ff */
[----:B------:R-:W-:-:S13]  /*1290*/  PLOP3.LUT P1, PT, P1, P2, PT, 0x2f, 0xf2 ;  /* 0x0000000000f2781c */ /* 0x000fda0000f24577 */
[----:B------:R-:W-:Y:S05]  /*12a0*/  @P1 BRA `(.L_x_20) ;  /* 0x0000000400181947 */ /* 0x000fea0003800000 */
[----:B------:R-:W-:-:S04]  /*12b0*/  LOP3.LUT P1, RZ, R3, 0x7fffffff, RZ, 0xc0, !PT ;  /* 0x7fffffff03ff7812 */ /* 0x000fc8000782c0ff */
[----:B------:R-:W-:-:S13]  /*12c0*/  PLOP3.LUT P0, PT, P0, P1, PT, 0x2f, 0xf2 ;  /* 0x0000000000f2781c */ /* 0x000fda0000702577 */
[----:B------:R-:W-:Y:S05]  /*12d0*/  @P0 BRA `(.L_x_21) ;  /* 0x0000000400000947 */ /* 0x000fea0003800000 */
[----:B------:R-:W-:Y:S02]  /*12e0*/  ISETP.GE.AND P0, PT, R8, RZ, PT ;  /* 0x000000ff0800720c */ /* 0x000fe40003f06270 */
[----:B------:R-:W-:-:S11]  /*12f0*/  ISETP.GE.AND P1, PT, R9, RZ, PT ;  /* 0x000000ff0900720c */ /* 0x000fd60003f26270 */
[----:B------:R-:W-:Y:S02]  /*1300*/  @P0 IMAD.MOV.U32 R7, RZ, RZ, RZ ;  /* 0x000000ffff070224 */ /* 0x000fe400078e00ff */
[----:B------:R-:W-:Y:S01]  /*1310*/  @!P0 FFMA R0, R0, 1.84467440737095516160e+19, RZ ;  /* 0x5f80000000008823 */ /* 0x000fe200000000ff */
[----:B------:R-:W-:Y:S02]  /*1320*/  @!P0 IMAD.MOV.U32 R7, RZ, RZ, -0x40 ;  /* 0xffffffc0ff078424 */ /* 0x000fe400078e00ff */
[----:B------:R-:W-:Y:S02]  /*1330*/  @!P1 FFMA R3, R3, 1.84467440737095516160e+19, RZ ;  /* 0x5f80000003039823 */ /* 0x000fe400000000ff */
[----:B------:R-:W-:-:S07]  /*1340*/  @!P1 VIADD R7, R7, 0x40 ;  /* 0x0000004007079836 */ /* 0x000fce0000000000 */
.L_x_17:
[----:B------:R-:W-:Y:S01]  /*1350*/  LEA R8, R12, 0xc0800000, 0x17 ;  /* 0xc08000000c087811 */ /* 0x000fe200078eb8ff */
[----:B------:R-:W-:Y:S04]  /*1360*/  BSSY.RECONVERGENT B2, `(.L_x_22) ;  /* 0x0000036000027945 */ /* 0x000fe80003800200 */
[----:B------:R-:W-:Y:S02]  /*1370*/  IMAD.IADD R8, R3, 0x1, -R8 ;  /* 0x0000000103087824 */ /* 0x000fe400078e0a08 */
[----:B------:R-:W-:Y:S02]  /*1380*/  VIADD R3, R10, 0xffffff81 ;  /* 0xffffff810a037836 */ /* 0x000fe40000000000 */
[----:B------:R0:W1:Y:S01]  /*1390*/  MUFU.RCP R9, R8 ;  /* 0x0000000800097308 */ /* 0x0000620000001000 */
[----:B------:R-:W-:Y:S01]  /*13a0*/  FADD.FTZ R13, -R8, -RZ ;  /* 0x800000ff080d7221 */ /* 0x000fe20000010100 */
[C---:B------:R-:W-:Y:S01]  /*13b0*/  IMAD R0, R3.reuse, -0x800000, R0 ;  /* 0xff80000003007824 */ /* 0x040fe200078e0200 */
[----:B0-----:R-:W-:-:S05]  /*13c0*/  IADD3 R8, PT, PT, R3, 0x7f, -R12 ;  /* 0x0000007f03087810 */ /* 0x001fca0007ffe80c */
[----:B------:R-:W-:Y:S02]  /*13d0*/  IMAD.IADD R8, R8, 0x1, R7 ;  /* 0x0000000108087824 */ /* 0x000fe400078e0207 */
[----:B-1----:R-:W-:-:S04]  /*13e0*/  FFMA R10, R9, R13, 1 ;  /* 0x3f800000090a7423 */ /* 0x002fc8000000000d */
[----:B------:R-:W-:-:S04]  /*13f0*/  FFMA R14, R9, R10, R9 ;  /* 0x0000000a090e7223 */ /* 0x000fc80000000009 */
[----:B------:R-:W-:-:S04]  /*1400*/  FFMA R9, R0, R14, RZ ;  /* 0x0000000e00097223 */ /* 0x000fc800000000ff */
[----:B------:R-:W-:-:S04]  /*1410*/  FFMA R10, R13, R9, R0 ;  /* 0x000000090d0a7223 */ /* 0x000fc80000000000 */
[----:B------:R-:W-:-:S04]  /*1420*/  FFMA R9, R14, R10, R9 ;  /* 0x0000000a0e097223 */ /* 0x000fc80000000009 */
[----:B------:R-:W-:-:S04]  /*1430*/  FFMA R10, R13, R9, R0 ;  /* 0x000000090d0a7223 */ /* 0x000fc80000000000 */
[----:B------:R-:W-:-:S05]  /*1440*/  FFMA R0, R14, R10, R9 ;  /* 0x0000000a0e007223 */ /* 0x000fca0000000009 */
[----:B------:R-:W-:-:S04]  /*1450*/  SHF.R.U32.HI R3, RZ, 0x17, R0 ;  /* 0x00000017ff037819 */ /* 0x000fc80000011600 */
[----:B------:R-:W-:-:S05]  /*1460*/  LOP3.LUT R3, R3, 0xff, RZ, 0xc0, !PT ;  /* 0x000000ff03037812 */ /* 0x000fca00078ec0ff */
[----:B------:R-:W-:-:S04]  /*1470*/  IMAD.IADD R12, R3, 0x1, R8 ;  /* 0x00000001030c7824 */ /* 0x000fc800078e0208 */
[----:B------:R-:W-:-:S05]  /*1480*/  VIADD R3, R12, 0xffffffff ;  /* 0xffffffff0c037836 */ /* 0x000fca0000000000 */
[----:B------:R-:W-:-:S13]  /*1490*/  ISETP.GE.U32.AND P0, PT, R3, 0xfe, PT ;  /* 0x000000fe0300780c */ /* 0x000fda0003f06070 */
[----:B------:R-:W-:Y:S05]  /*14a0*/  @!P0 BRA `(.L_x_23) ;  /* 0x0000000000808947 */ /* 0x000fea0003800000 */
[----:B------:R-:W-:-:S13]  /*14b0*/  ISETP.GT.AND P0, PT, R12, 0xfe, PT ;  /* 0x000000fe0c00780c */ /* 0x000fda0003f04270 */
[----:B------:R-:W-:Y:S05]  /*14c0*/  @P0 BRA `(.L_x_24) ;  /* 0x00000000006c0947 */ /* 0x000fea0003800000 */
[----:B------:R-:W-:-:S13]  /*14d0*/  ISETP.GE.AND P0, PT, R12, 0x1, PT ;  /* 0x000000010c00780c */ /* 0x000fda0003f06270 */
[----:B------:R-:W-:Y:S05]  /*14e0*/  @P0 BRA `(.L_x_25) ;  /* 0x0000000000740947 */ /* 0x000fea0003800000 */
[----:B------:R-:W-:Y:S02]  /*14f0*/  ISETP.GE.AND P0, PT, R12, -0x18, PT ;  /* 0xffffffe80c00780c */ /* 0x000fe40003f06270 */
[----:B------:R-:W-:-:S11]  /*1500*/  LOP3.LUT R0, R0, 0x80000000, RZ, 0xc0, !PT ;  /* 0x8000000000007812 */ /* 0x000fd600078ec0ff */
[----:B------:R-:W-:Y:S05]  /*1510*/  @!P0 BRA `(.L_x_25) ;  /* 0x0000000000688947 */ /* 0x000fea0003800000 */
[CCC-:B------:R-:W-:Y:S01]  /*1520*/  FFMA.RZ R3, R14.reuse, R10.reuse, R9.reuse ;  /* 0x0000000a0e037223 */ /* 0x1c0fe2000000c009 */
[-CC-:B------:R-:W-:Y:S01]  /*1530*/  FFMA.RM R8, R14, R10.reuse, R9.reuse ;  /* 0x0000000a0e087223 */ /* 0x180fe20000004009 */
[C---:B------:R-:W-:Y:S02]  /*1540*/  ISETP.NE.AND P2, PT, R12.reuse, RZ, PT ;  /* 0x000000ff0c00720c */ /* 0x040fe40003f45270 */
[----:B------:R-:W-:Y:S02]  /*1550*/  ISETP.NE.AND P1, PT, R12, RZ, PT ;  /* 0x000000ff0c00720c */ /* 0x000fe40003f25270 */
[----:B------:R-:W-:Y:S01]  /*1560*/  LOP3.LUT R7, R3, 0x7fffff, RZ, 0xc0, !PT ;  /* 0x007fffff03077812 */ /* 0x000fe200078ec0ff */
[----:B------:R-:W-:Y:S01]  /*1570*/  FFMA.RP R3, R14, R10, R9 ;  /* 0x0000000a0e037223 */ /* 0x000fe20000008009 */
[----:B------:R-:W-:Y:S02]  /*1580*/  VIADD R10, R12, 0x20 ;  /* 0x000000200c0a7836 */ /* 0x000fe40000000000 */
[----:B------:R-:W-:Y:S01]  /*1590*/  LOP3.LUT R7, R7, 0x800000, RZ, 0xfc, !PT ;  /* 0x0080000007077812 */ /* 0x000fe200078efcff */
[----:B------:R-:W-:Y:S01]  /*15a0*/  IMAD.MOV R9, RZ, RZ, -R12 ;  /* 0x000000ffff097224 */ /* 0x000fe200078e0a0c */
[----:B------:R-:W-:-:S02]  /*15b0*/  FSETP.NEU.FTZ.AND P0, PT, R3, R8, PT ;  /* 0x000000080300720b */ /* 0x000fc40003f1d000 */
[----:B------:R-:W-:Y:S02]  /*15c0*/  SHF.L.U32 R10, R7, R10, RZ ;  /* 0x0000000a070a7219 */ /* 0x000fe400000006ff */
[----:B------:R-:W-:Y:S02]  /*15d0*/  SEL R8, R9, RZ, P2 ;  /* 0x000000ff09087207 */ /* 0x000fe40001000000 */
[----:B------:R-:W-:Y:S02]  /*15e0*/  ISETP.NE.AND P1, PT, R10, RZ, P1 ;  /* 0x000000ff0a00720c */ /* 0x000fe40000f25270 */
[----:B------:R-:W-:Y:S02]  /*15f0*/  SHF.R.U32.HI R8, RZ, R8, R7 ;  /* 0x00000008ff087219 */ /* 0x000fe40000011607 */
[----:B------:R-:W-:Y:S02]  /*1600*/  PLOP3.LUT P0, PT, P0, P1, PT, 0xf8, 0x8f ;  /* 0x00000000008f781c */ /* 0x000fe40000703f70 */
[----:B------:R-:W-:-:S02]  /*1610*/  SHF.R.U32.HI R10, RZ, 0x1, R8 ;  /* 0x00000001ff0a7819 */ /* 0x000fc40000011608 */
[----:B------:R-:W-:-:S04]  /*1620*/  SEL R3, RZ, 0x1, !P0 ;  /* 0x00000001ff037807 */ /* 0x000fc80004000000 */
[----:B------:R-:W-:-:S04]  /*1630*/  LOP3.LUT R3, R3, 0x1, R10, 0xf8, !PT ;  /* 0x0000000103037812 */ /* 0x000fc800078ef80a */
[----:B------:R-:W-:-:S05]  /*1640*/  LOP3.LUT R3, R3, R8, RZ, 0xc0, !PT ;  /* 0x0000000803037212 */ /* 0x000fca00078ec0ff */
[----:B------:R-:W-:-:S05]  /*1650*/  IMAD.IADD R3, R10, 0x1, R3 ;  /* 0x000000010a037824 */ /* 0x000fca00078e0203 */
[----:B------:R-:W-:Y:S01]  /*1660*/  LOP3.LUT R0, R3, R0, RZ, 0xfc, !PT ;  /* 0x0000000003007212 */ /* 0x000fe200078efcff */
[----:B------:R-:W-:Y:S06]  /*1670*/  BRA `(.L_x_25) ;  /* 0x0000000000107947 */ /* 0x000fec0003800000 */
.L_x_24:
[----:B------:R-:W-:-:S04]  /*1680*/  LOP3.LUT R0, R0, 0x80000000, RZ, 0xc0, !PT ;  /* 0x8000000000007812 */ /* 0x000fc800078ec0ff */
[----:B------:R-:W-:Y:S01]  /*1690*/  LOP3.LUT R0, R0, 0x7f800000, RZ, 0xfc, !PT ;  /* 0x7f80000000007812 */ /* 0x000fe200078efcff */
[----:B------:R-:W-:Y:S06]  /*16a0*/  BRA `(.L_x_25) ;  /* 0x0000000000047947 */ /* 0x000fec0003800000 */
.L_x_23:
[----:B------:R-:W-:-:S07]  /*16b0*/  IMAD R0, R8, 0x800000, R0 ;  /* 0x0080000008007824 */ /* 0x000fce00078e0200 */
.L_x_25:
[----:B------:R-:W-:Y:S05]  /*16c0*/  BSYNC.RECONVERGENT B2 ;  /* 0x0000000000027941 */ /* 0x000fea0003800200 */
.L_x_22:
[----:B------:R-:W-:Y:S05]  /*16d0*/  BRA `(.L_x_26) ;  /* 0x0000000000207947 */ /* 0x000fea0003800000 */
.L_x_21:
[----:B------:R-:W-:-:S04]  /*16e0*/  LOP3.LUT R0, R3, 0x80000000, R0, 0x48, !PT ;  /* 0x8000000003007812 */ /* 0x000fc800078e4800 */
[----:B------:R-:W-:Y:S01]  /*16f0*/  LOP3.LUT R0, R0, 0x7f800000, RZ, 0xfc, !PT ;  /* 0x7f80000000007812 */ /* 0x000fe200078efcff */
[----:B------:R-:W-:Y:S06]  /*1700*/  BRA `(.L_x_26) ;  /* 0x0000000000147947 */ /* 0x000fec0003800000 */
.L_x_20:
[----:B------:R-:W-:Y:S01]  /*1710*/  LOP3.LUT R0, R3, 0x80000000, R0, 0x48, !PT ;  /* 0x8000000003007812 */ /* 0x000fe200078e4800 */
[----:B------:R-:W-:Y:S06]  /*1720*/  BRA `(.L_x_26) ;  /* 0x00000000000c7947 */ /* 0x000fec0003800000 */
.L_x_19:
[----:B------:R-:W0:Y:S01]  /*1730*/  MUFU.RSQ R0, -QNAN ;  /* 0xffc0000000007908 */ /* 0x000e220000001400 */
[----:B------:R-:W-:Y:S05]  /*1740*/  BRA `(.L_x_26) ;  /* 0x0000000000047947 */ /* 0x000fea0003800000 */
.L_x_18:
[----:B------:R-:W-:-:S07]  /*1750*/  FADD.FTZ R0, R0, R3 ;  /* 0x0000000300007221 */ /* 0x000fce0000010000 */
.L_x_26:
[----:B------:R-:W-:Y:S05]  /*1760*/  BSYNC.RECONVERGENT B1 ;  /* 0x0000000000017941 */ /* 0x000fea0003800200 */
.L_x_16:
[----:B------:R-:W-:-:S04]  /*1770*/  IMAD.MOV.U32 R7, RZ, RZ, 0x0 ;  /* 0x00000000ff077424 */ /* 0x000fc800078e00ff */
[----:B0-----:R-:W-:Y:S05]  /*1780*/  RET.REL.NODEC R6 `(_Z16dft1d_inv_sharedPK6float2PS_i) ;  /* 0xffffffe8061c7950 */ /* 0x001fea0003c3ffff */
.L_x_27:
[----:B------:R-:W-:-:S00]  /*1790*/  BRA `(.L_x_27) ;  /* 0xfffffffc00fc7947 */ /* 0x000fc0000383ffff */
[----:B------:R-:W-:-:S00]  /*17a0*/  NOP ;  /* 0x0000000000007918 */ /* 0x000fc00000000000 */
        /* <DEDUP_REMOVED lines=13> */
.L_x_42:


//--------------------- .text._Z16dft1d_fwd_sharedPKfP6float2i --------------------------
	.section	.text._Z16dft1d_fwd_sharedPKfP6float2i,"ax",@progbits
	.align	128
        .global         _Z16dft1d_fwd_sharedPKfP6float2i
        .type           _Z16dft1d_fwd_sharedPKfP6float2i,@function
        .size           _Z16dft1d_fwd_sharedPKfP6float2i,(.L_x_43 - _Z16dft1d_fwd_sharedPKfP6float2i)
        .other          _Z16dft1d_fwd_sharedPKfP6float2i,@"STO_CUDA_ENTRY STV_DEFAULT"
_Z16dft1d_fwd_sharedPKfP6float2i:
.text._Z16dft1d_fwd_sharedPKfP6float2i:
        /* <DEDUP_REMOVED lines=10> */
[----:B------:R-:W-:Y:S01]  /*00a0*/  CS2R R10, SRZ ;  /* 0x00000000000a7805 */ /* 0x000fe2000001ff00 */
[----:B------:R-:W0:Y:S07]  /*00b0*/  LDCU.64 UR10, c[0x0][0x358] ;  /* 0x00006b00ff0a77ac */ /* 0x000e2e0008000a00 */
        /* <DEDUP_REMOVED lines=11> */
[----:B------:R-:W-:-:S08]  /*0170*/  DMUL R10, R2, -UR4 ;  /* 0x80000004020a7c28 */ /* 0x000fd00008000000 */
[----:B------:R-:W-:-:S08]  /*0180*/  DFMA R12, -R8, R10, -UR4 ;  /* 0x80000004080c7e2b */ /* 0x000fd0000800010a */
[----:B------:R-:W-:-:S10]  /*0190*/  DFMA R2, R2, R12, R10 ;  /* 0x0000000c0202722b */ /* 0x000fd4000000000a */
[----:B------:R-:W-:-:S05]  /*01a0*/  FFMA R0, RZ, R9, R3 ;  /* 0x00000009ff007223 */ /* 0x000fca0000000003 */
[----:B------:R-:W-:-:S13]  /*01b0*/  FSETP.GT.AND P0, PT, |R0|, 1.469367938527859385e-39, PT ;  /* 0x001000000000780b */ /* 0x000fda0003f04200 */
[----:B------:R-:W-:Y:S05]  /*01c0*/  @P0 BRA `(.L_x_29) ;  /* 0x0000000000100947 */ /* 0x000fea0003800000 */
[----:B------:R-:W-:-:S07]  /*01d0*/  MOV R0, 0x1f0 ;  /* 0x000001f000007802 */ /* 0x000fce0000000f00 */
[----:B0-----:R-:W-:Y:S05]  /*01e0*/  CALL.REL.NOINC `($__internal_2_$__cuda_sm20_div_rn_f64_full) ;  /* 0x00000008000c7944 */ /* 0x001fea0003c00000 */
[----:B------:R-:W-:Y:S02]  /*01f0*/  IMAD.MOV.U32 R2, RZ, RZ, R14 ;  /* 0x000000ffff027224 */ /* 0x000fe400078e000e */
[----:B------:R-:W-:-:S07]  /*0200*/  IMAD.MOV.U32 R3, RZ, RZ, R15 ;  /* 0x000000ffff037224 */ /* 0x000fce00078e000f */
.L_x_29:
[----:B------:R-:W1:Y:S01]  /*0210*/  S2UR UR8, SR_CgaCtaId ;  /* 0x00000000000879c3 */ /* 0x000e620000008800 */
[----:B------:R-:W2:Y:S01]  /*0220*/  F2F.F32.F64 R12, R2 ;  /* 0x00000002000c7310 */ /* 0x000ea20000301000 */
[----:B------:R-:W-:Y:S01]  /*0230*/  UMOV UR4, 0x400 ;  /* 0x0000040000047882 */ /* 0x000fe20000000000 */
[----:B------:R-:W-:Y:S02]  /*0240*/  I2FP.F32.S32 R9, R5 ;  /* 0x0000000500097245 */ /* 0x000fe40000201400 */
[----:B------:R-:W-:-:S03]  /*0250*/  CS2R R10, SRZ ;  /* 0x00000000000a7805 */ /* 0x000fc6000001ff00 */
[----:B--2---:R-:W-:Y:S01]  /*0260*/  FMUL R12, R12, R9 ;  /* 0x000000090c0c7220 */ /* 0x004fe20000400000 */
[----:B-1----:R-:W-:-:S03]  /*0270*/  ULEA UR8, UR8, UR4, 0x18 ;  /* 0x0000000408087291 */ /* 0x002fc6000f8ec0ff */
[----:B------:R-:W-:-:S03]  /*0280*/  UMOV UR4, URZ ;  /* 0x000000ff00047c82 */ /* 0x000fc60008000000 */
[----:B------:R-:W-:-:S07]  /*0290*/  LEA R13, R7, UR8, 0x2 ;  /* 0x00000008070d7c11 */ /* 0x000fce000f8e10ff */
.L_x_36:
        /* <DEDUP_REMOVED lines=8> */
[----:B0-----:R-:W2:Y:S04]  /*0320*/  LDG.E.CONSTANT R2, desc[UR10][R2.64] ;  /* 0x0000000a02027981 */ /* 0x001ea8000c1e9900 */
[----:B--2---:R1:W-:Y:S02]  /*0330*/  STS [R13], R2 ;  /* 0x000000020d007388 */ /* 0x0043e40000000800 */
.L_x_31:
[----:B0-----:R-:W-:Y:S05]  /*0340*/  BSYNC.RECONVERGENT B0 ;  /* 0x0000000000007941 */ /* 0x001fea0003800200 */
.L_x_30:
[----:B------:R-:W-:Y:S06]  /*0350*/  BAR.SYNC.DEFER_BLOCKING 0x0 ;  /* 0x0000000000007b1d */ /* 0x000fec0000010000 */
[----:B------:R-:W-:-:S05]  /*0360*/  UMOV UR5, URZ ;  /* 0x000000ff00057c82 */ /* 0x000fca0008000000 */
.L_x_35:
[----:B------:R-:W-:Y:S01]  /*0370*/  UIADD3 UR9, UPT, UPT, UR5, UR4, URZ ;  /* 0x0000000405097290 */ /* 0x000fe2000fffe0ff */
[----:B------:R-:W-:Y:S01]  /*0380*/  BSSY.RECONVERGENT B0, `(.L_x_32) ;  /* 0x0000043000007945 */ /* 0x000fe20003800200 */
[----:B------:R-:W-:-:S04]  /*0390*/  IMAD.U32 R14, RZ, RZ, UR5 ;  /* 0x00000005ff0e7e24 */ /* 0x000fc8000f8e00ff */
[----:B------:R-:W-:-:S05]  /*03a0*/  I2FP.F32.U32 R15, UR9 ;  /* 0x00000009000f7c45 */ /* 0x000fca0008201000 */
[----:B------:R-:W-:-:S04]  /*03b0*/  FMUL R15, R12, R15 ;  /* 0x0000000f0c0f7220 */ /* 0x000fc80000400000 */
[C---:B-1----:R-:W-:Y:S01]  /*03c0*/  FMUL R2, R15.reuse, 0.63661974668502807617 ;  /* 0x3f22f9830f027820 */ /* 0x042fe20000400000 */
[----:B------:R-:W-:-:S05]  /*03d0*/  FSETP.GE.AND P0, PT, |R15|, 105615, PT ;  /* 0x47ce47800f00780b */ /* 0x000fca0003f06200 */
[----:B------:R-:W0:Y:S02]  /*03e0*/  F2I.NTZ R2, R2 ;  /* 0x0000000200027305 */ /* 0x000e240000203100 */
[----:B0-----:R-:W-:-:S05]  /*03f0*/  I2FP.F32.S32 R0, R2 ;  /* 0x0000000200007245 */ /* 0x001fca0000201400 */
[----:B------:R-:W-:-:S04]  /*0400*/  FFMA R3, R0, -1.5707962512969970703, R15 ;  /* 0xbfc90fda00037823 */ /* 0x000fc8000000000f */
        /* <DEDUP_REMOVED lines=14> */
.L_x_34:
        /* <DEDUP_REMOVED lines=44> */
.L_x_33:
[----:B------:R-:W-:Y:S05]  /*07b0*/  BSYNC.RECONVERGENT B0 ;  /* 0x0000000000007941 */ /* 0x000fea0003800200 */
.L_x_32:
[----:B------:R-:W-:Y:S01]  /*07c0*/  ULEA UR6, UR5, UR8, 0x2 ;  /* 0x0000000805067291 */ /* 0x000fe2000f8e10ff */
[----:B------:R-:W0:Y:S01]  /*07d0*/  LDC R15, c[0x0][0x390] ;  /* 0x0000e400ff0f7b82 */ /* 0x000e220000000800 */
[----:B------:R-:W-:Y:S02]  /*07e0*/  IMAD.MOV.U32 R4, RZ, RZ, 0x37cbac00 ;  /* 0x37cbac00ff047424 */ /* 0x000fe400078e00ff */
[----:B------:R-:W-:Y:S01]  /*07f0*/  FMUL R3, R0, R0 ;  /* 0x0000000000037220 */ /* 0x000fe20000400000 */
[----:B------:R-:W-:Y:S01]  /*0800*/  IMAD.MOV.U32 R6, RZ, RZ, 0x394d4153 ;  /* 0x394d4153ff067424 */ /* 0x000fe200078e00ff */
[----:B------:R-:W-:Y:S01]  /*0810*/  LOP3.LUT P1, RZ, R2, 0x2, RZ, 0xc0, !PT ;  /* 0x0000000202ff7812 */ /* 0x000fe2000782c0ff */
[----:B------:R-:W-:Y:S01]  /*0820*/  UIADD3 UR5, UPT, UPT, UR5, 0x1, URZ ;  /* 0x0000000105057890 */ /* 0x000fe2000fffe0ff */
[C---:B------:R-:W-:Y:S01]  /*0830*/  FFMA R4, R3.reuse, R4, -0.0013887860113754868507 ;  /* 0xbab607ed03047423 */ /* 0x040fe20000000004 */
[C---:B------:R-:W-:Y:S01]  /*0840*/  FFMA R6, R3.reuse, -R6, 0.0083327032625675201416 ;  /* 0x3c0885e403067423 */ /* 0x040fe20000000806 */
[----:B------:R-:W1:Y:S01]  /*0850*/  LDS R8, [UR6] ;  /* 0x00000006ff087984 */ /* 0x000e620008000800 */
[C---:B------:R-:W-:Y:S01]  /*0860*/  FFMA R9, R3.reuse, R0, RZ ;  /* 0x0000000003097223 */ /* 0x040fe200000000ff */
[C---:B------:R-:W-:Y:S01]  /*0870*/  FFMA R4, R3.reuse, R4, 0.041666727513074874878 ;  /* 0x3d2aaabb03047423 */ /* 0x040fe20000000004 */
[C---:B------:R-:W-:Y:S01]  /*0880*/  FFMA R6, R3.reuse, R6, -0.16666662693023681641 ;  /* 0xbe2aaaa803067423 */ /* 0x040fe20000000006 */
[----:B------:R-:W-:Y:S01]  /*0890*/  UIADD3 UR6, UPT, UPT, UR9, 0x1, URZ ;  /* 0x0000000109067890 */ /* 0x000fe2000fffe0ff */
[----:B------:R-:W-:Y:S01]  /*08a0*/  ISETP.LT.U32.AND P0, PT, R14, 0xff, PT ;  /* 0x000000ff0e00780c */ /* 0x000fe20003f01070 */
[----:B------:R-:W-:Y:S01]  /*08b0*/  FFMA R4, R3, R4, -0.4999999701976776123 ;  /* 0xbeffffff03047423 */ /* 0x000fe20000000004 */
[----:B------:R-:W-:Y:S01]  /*08c0*/  FFMA R9, R9, R6, R0 ;  /* 0x0000000609097223 */ /* 0x000fe20000000000 */
[C---:B------:R-:W-:Y:S01]  /*08d0*/  LOP3.LUT R0, R2.reuse, 0x1, RZ, 0xc0, !PT ;  /* 0x0000000102007812 */ /* 0x040fe200078ec0ff */
[----:B------:R-:W-:-:S02]  /*08e0*/  VIADD R2, R2, 0x1 ;  /* 0x0000000102027836 */ /* 0x000fc40000000000 */
[----:B------:R-:W-:Y:S01]  /*08f0*/  FFMA R4, R3, R4, 1 ;  /* 0x3f80000003047423 */ /* 0x000fe20000000004 */
[----:B------:R-:W-:Y:S02]  /*0900*/  ISETP.NE.U32.AND P3, PT, R0, 0x1, PT ;  /* 0x000000010000780c */ /* 0x000fe40003f65070 */
[----:B------:R-:W-:Y:S02]  /*0910*/  LOP3.LUT P2, RZ, R2, 0x2, RZ, 0xc0, !PT ;  /* 0x0000000202ff7812 */ /* 0x000fe4000784c0ff */
[----:B------:R-:W-:Y:S02]  /*0920*/  FSEL R0, R9, R4, !P3 ;  /* 0x0000000409007208 */ /* 0x000fe40005800000 */
[----:B------:R-:W-:Y:S02]  /*0930*/  FSEL R4, R4, R9, !P3 ;  /* 0x0000000904047208 */ /* 0x000fe40005800000 */
[----:B0-----:R-:W-:Y:S02]  /*0940*/  ISETP.LE.AND P3, PT, R15, UR6, PT ;  /* 0x000000060f007c0c */ /* 0x001fe4000bf63270 */
[----:B------:R-:W-:-:S02]  /*0950*/  FSEL R3, R0, -R0, !P2 ;  /* 0x8000000000037208 */ /* 0x000fc40005000000 */
[----:B------:R-:W-:-:S03]  /*0960*/  FSEL R4, R4, -R4, !P1 ;  /* 0x8000000404047208 */ /* 0x000fc60004800000 */
[-C--:B-1----:R-:W-:Y:S02]  /*0970*/  FFMA R10, R3, R8.reuse, R10 ;  /* 0x00000008030a7223 */ /* 0x082fe4000000000a */
[----:B------:R-:W-:-:S04]  /*0980*/  FFMA R11, R4, R8, R11 ;  /* 0x00000008040b7223 */ /* 0x000fc8000000000b */
[----:B------:R-:W-:Y:S05]  /*0990*/  @!P3 BRA P0, `(.L_x_35) ;  /* 0xfffffff80074b947 */ /* 0x000fea000003ffff */
[----:B------:R-:W-:Y:S01]  /*09a0*/  UIADD3 UR4, UPT, UPT, UR4, 0x100, URZ ;  /* 0x0000010004047890 */ /* 0x000fe2000fffe0ff */
[----:B------:R-:W-:Y:S05]  /*09b0*/  BAR.SYNC.DEFER_BLOCKING 0x0 ;  /* 0x0000000000007b1d */ /* 0x000fea0000010000 */
[----:B------:R-:W-:-:S13]  /*09c0*/  ISETP.LE.AND P0, PT, R15, UR4, PT ;  /* 0x000000040f007c0c */ /* 0x000fda000bf03270 */
[----:B------:R-:W-:Y:S05]  /*09d0*/  @!P0 BRA `(.L_x_36) ;  /* 0xfffffff800308947 */ /* 0x000fea000383ffff */
.L_x_28:
[----:B------:R-:W1:Y:S02]  /*09e0*/  LDC.64 R2, c[0x0][0x388] ;  /* 0x0000e200ff027b82 */ /* 0x000e640000000a00 */
[----:B-1----:R-:W-:-:S05]  /*09f0*/  IMAD.WIDE R2, R5, 0x8, R2 ;  /* 0x0000000805027825 */ /* 0x002fca00078e0202 */
[----:B0-----:R-:W-:Y:S01]  /*0a00*/  STG.E.64 desc[UR10][R2.64], R10 ;  /* 0x0000000a02007986 */ /* 0x001fe2000c101b0a */
[----:B------:R-:W-:Y:S05]  /*0a10*/  EXIT ;  /* 0x000000000000794d */ /* 0x000fea0003800000 */
        .weak           $__internal_2_$__cuda_sm20_div_rn_f64_full
        .type           $__internal_2_$__cuda_sm20_div_rn_f64_full,@function
        .size           $__internal_2_$__cuda_sm20_div_rn_f64_full,(.L_x_43 - $__internal_2_$__cuda_sm20_div_rn_f64_full)
$__internal_2_$__cuda_sm20_div_rn_f64_full:
        /* <DEDUP_REMOVED lines=22> */
[----:B------:R-:W-:Y:S01]  /*0b80*/  LOP3.LUT R11, R14, 0x800921fb, RZ, 0xfc, !PT ;  /* 0x800921fb0e0b7812 */ /* 0x000fe200078efcff */
[----:B------:R-:W-:-:S06]  /*0b90*/  IMAD.MOV.U32 R10, RZ, RZ, 0x54442d18 ;  /* 0x54442d18ff0a7424 */ /* 0x000fcc00078e00ff */
        /* <DEDUP_REMOVED lines=33> */
.L_x_37:
        /* <DEDUP_REMOVED lines=15> */
.L_x_39:
[----:B------:R-:W-:Y:S01]  /*0ea0*/  LOP3.LUT R15, R9, 0x80000, RZ, 0xfc, !PT ;  /* 0x00080000090f7812 */ /* 0x000fe200078efcff */
[----:B------:R-:W-:-:S07]  /*0eb0*/  IMAD.MOV.U32 R14, RZ, RZ, R8 ;  /* 0x000000ffff0e7224 */ /* 0x000fce00078e0008 */
.L_x_38:
[----:B------:R-:W-:Y:S02]  /*0ec0*/  IMAD.MOV.U32 R2, RZ, RZ, R0 ;  /* 0x000000ffff027224 */ /* 0x000fe400078e0000 */
[----:B------:R-:W-:-:S04]  /*0ed0*/  IMAD.MOV.U32 R3, RZ, RZ, 0x0 ;  /* 0x00000000ff037424 */ /* 0x000fc800078e00ff */
[----:B------:R-:W-:Y:S05]  /*0ee0*/  RET.REL.NODEC R2 `(_Z16dft1d_fwd_sharedPKfP6float2i) ;  /* 0xfffffff002447950 */ /* 0x000fea0003c3ffff */
.L_x_40:
        /* <DEDUP_REMOVED lines=9> */
.L_x_43:


//--------------------- .nv.global.init           --------------------------
	.section	.nv.global.init,"aw",@progbits
	.align	4
.nv.global.init:
	.type		__cudart_i2opi_f,@object
	.size		__cudart_i2opi_f,(.L_0 - __cudart_i2opi_f)
__cudart_i2opi_f:
        /*0000*/ 	.byte	0x41, 0x90, 0x43, 0x3c, 0x99, 0x95, 0x62, 0xdb, 0xc0, 0xdd, 0x34, 0xf5, 0xd1, 0x57, 0x27, 0xfc
        /*0010*/ 	.byte	0x29, 0x15, 0x44, 0x4e, 0x6e, 0x83, 0xf9, 0xa2
.L_0:


//--------------------- .nv.shared._Z16dft1d_inv_sharedPK6float2PS_i --------------------------
	.section	.nv.shared._Z16dft1d_inv_sharedPK6float2PS_i,"aw",@nobits
	.sectionflags	@""
	.align	16
	.zero		1024


//--------------------- .nv.shared.reserved.0     --------------------------
	.section	.nv.shared.reserved.0,"aw",@nobits
	.weak		__nv_reservedSMEM_offset_0_alias
	.size		__nv_reservedSMEM_offset_0_alias, 0, 64
	.other		__nv_reservedSMEM_offset_0_alias,@"STO_CUDA_RESERVED_SHARED STV_DEFAULT"
__nv_reservedSMEM_offset_0_alias:
	.zero		0
	.zero		64


//--------------------- .nv.shared._Z16dft1d_fwd_sharedPKfP6float2i --------------------------
	.section	.nv.shared._Z16dft1d_fwd_sharedPKfP6float2i,"aw",@nobits
	.sectionflags	@""
	.align	16
	.zero		1024


//--------------------- .nv.constant0._Z16dft1d_inv_sharedPK6float2PS_i --------------------------
	.section	.nv.constant0._Z16dft1d_inv_sharedPK6float2PS_i,"a",@progbits
	.sectionflags	@""
	.align	4
.nv.constant0._Z16dft1d_inv_sharedPK6float2PS_i:
	.zero		916


//--------------------- .nv.constant0._Z16dft1d_fwd_sharedPKfP6float2i --------------------------
	.section	.nv.constant0._Z16dft1d_fwd_sharedPKfP6float2i,"a",@progbits
	.sectionflags	@""
	.align	4
.nv.constant0._Z16dft1d_fwd_sharedPKfP6float2i:
	.zero		916


//--------------------- SYMBOLS --------------------------

	.type		.nv.reservedSmem.offset0,@object
	.size		.nv.reservedSmem.offset0,0x4
	.type		.nv.reservedSmem.cap,@object
	.size		.nv.reservedSmem.cap,0x4
